//
// Generated by NVIDIA NVVM Compiler
//
// Compiler Build ID: CL-36424714
// Cuda compilation tools, release 13.0, V13.0.88
// Based on NVVM 20.0.0
//

.version 9.0
.target sm_100
.address_size 64

	// .globl	_Z13phase1_kernelPiii
// _ZZ13phase1_kernelPiiiE6shared has been demoted
// _ZZ17phase2_kernel_rowPiiiE12shared_pivot has been demoted
// _ZZ17phase2_kernel_rowPiiiE12shared_local has been demoted
// _ZZ17phase2_kernel_colPiiiE12shared_pivot has been demoted
// _ZZ17phase2_kernel_colPiiiE12shared_local has been demoted
// _ZZ13phase3_kernelPiiiE9shared_ik has been demoted
// _ZZ13phase3_kernelPiiiE9shared_kj has been demoted

.visible .entry _Z13phase1_kernelPiii(
	.param .u64 .ptr .align 1 _Z13phase1_kernelPiii_param_0,
	.param .u32 _Z13phase1_kernelPiii_param_1,
	.param .u32 _Z13phase1_kernelPiii_param_2
)
{
	.reg .pred 	%p<7>;
	.reg .b32 	%r<87>;
	.reg .b64 	%rd<5>;
	// demoted variable
	.shared .align 4 .b8 _ZZ13phase1_kernelPiiiE6shared[4096];
	ld.param.u64 	%rd2, [_Z13phase1_kernelPiii_param_0];
	ld.param.u32 	%r31, [_Z13phase1_kernelPiii_param_1];
	ld.param.u32 	%r32, [_Z13phase1_kernelPiii_param_2];
	mov.u32 	%r1, %tid.y;
	mov.u32 	%r2, %tid.x;
	shl.b32 	%r3, %r32, 5;
	add.s32 	%r4, %r3, %r1;
	add.s32 	%r33, %r3, %r2;
	max.s32 	%r34, %r4, %r33;
	setp.ge.s32 	%p1, %r34, %r31;
	@%p1 bra 	$L__BB0_9;
	cvta.to.global.u64 	%rd3, %rd2;
	mad.lo.s32 	%r35, %r4, %r31, %r33;
	mul.wide.s32 	%rd4, %r35, 4;
	add.s64 	%rd1, %rd3, %rd4;
	ld.global.u32 	%r36, [%rd1];
	shl.b32 	%r37, %r1, 7;
	mov.u32 	%r38, _ZZ13phase1_kernelPiiiE6shared;
	add.s32 	%r39, %r38, %r37;
	shl.b32 	%r40, %r2, 2;
	add.s32 	%r6, %r39, %r40;
	st.shared.u32 	[%r6], %r36;
	bar.sync 	0;
	sub.s32 	%r7, %r31, %r3;
	setp.lt.s32 	%p2, %r7, 1;
	@%p2 bra 	$L__BB0_8;
	min.u32 	%r8, %r7, 32;
	and.b32  	%r9, %r8, 3;
	setp.lt.u32 	%p3, %r7, 4;
	mov.b32 	%r83, 0;
	@%p3 bra 	$L__BB0_5;
	and.b32  	%r83, %r8, 60;
	neg.s32 	%r82, %r83;
	add.s32 	%r44, %r37, %r38;
	add.s32 	%r81, %r44, 8;
	add.s32 	%r46, %r40, %r38;
	add.s32 	%r80, %r46, 256;
$L__BB0_4:
	ld.shared.u32 	%r47, [%r6];
	ld.shared.u32 	%r48, [%r81+-8];
	ld.shared.u32 	%r49, [%r80+-256];
	add.s32 	%r50, %r49, %r48;
	min.s32 	%r51, %r47, %r50;
	st.shared.u32 	[%r6], %r51;
	bar.sync 	0;
	ld.shared.u32 	%r52, [%r6];
	ld.shared.u32 	%r53, [%r81+-4];
	ld.shared.u32 	%r54, [%r80+-128];
	add.s32 	%r55, %r54, %r53;
	min.s32 	%r56, %r52, %r55;
	st.shared.u32 	[%r6], %r56;
	bar.sync 	0;
	ld.shared.u32 	%r57, [%r6];
	ld.shared.u32 	%r58, [%r81];
	ld.shared.u32 	%r59, [%r80];
	add.s32 	%r60, %r59, %r58;
	min.s32 	%r61, %r57, %r60;
	st.shared.u32 	[%r6], %r61;
	bar.sync 	0;
	ld.shared.u32 	%r62, [%r6];
	ld.shared.u32 	%r63, [%r81+4];
	ld.shared.u32 	%r64, [%r80+128];
	add.s32 	%r65, %r64, %r63;
	min.s32 	%r66, %r62, %r65;
	st.shared.u32 	[%r6], %r66;
	bar.sync 	0;
	add.s32 	%r82, %r82, 4;
	add.s32 	%r81, %r81, 16;
	add.s32 	%r80, %r80, 512;
	setp.ne.s32 	%p4, %r82, 0;
	@%p4 bra 	$L__BB0_4;
$L__BB0_5:
	setp.eq.s32 	%p5, %r9, 0;
	@%p5 bra 	$L__BB0_8;
	shl.b32 	%r67, %r83, 7;
	add.s32 	%r69, %r67, %r40;
	add.s32 	%r86, %r38, %r69;
	shl.b32 	%r72, %r83, 2;
	add.s32 	%r73, %r37, %r72;
	add.s32 	%r85, %r38, %r73;
	neg.s32 	%r84, %r9;
$L__BB0_7:
	.pragma "nounroll";
	ld.shared.u32 	%r74, [%r6];
	ld.shared.u32 	%r75, [%r85];
	ld.shared.u32 	%r76, [%r86];
	add.s32 	%r77, %r76, %r75;
	min.s32 	%r78, %r74, %r77;
	st.shared.u32 	[%r6], %r78;
	bar.sync 	0;
	add.s32 	%r86, %r86, 128;
	add.s32 	%r85, %r85, 4;
	add.s32 	%r84, %r84, 1;
	setp.ne.s32 	%p6, %r84, 0;
	@%p6 bra 	$L__BB0_7;
$L__BB0_8:
	ld.shared.u32 	%r79, [%r6];
	st.global.u32 	[%rd1], %r79;
$L__BB0_9:
	ret;

}
	// .globl	_Z17phase2_kernel_rowPiii
.visible .entry _Z17phase2_kernel_rowPiii(
	.param .u64 .ptr .align 1 _Z17phase2_kernel_rowPiii_param_0,
	.param .u32 _Z17phase2_kernel_rowPiii_param_1,
	.param .u32 _Z17phase2_kernel_rowPiii_param_2
)
{
	.reg .pred 	%p<10>;
	.reg .b32 	%r<101>;
	.reg .b64 	%rd<7>;
	// demoted variable
	.shared .align 4 .b8 _ZZ17phase2_kernel_rowPiiiE12shared_pivot[4096];
	// demoted variable
	.shared .align 4 .b8 _ZZ17phase2_kernel_rowPiiiE12shared_local[4096];
	ld.param.u64 	%rd3, [_Z17phase2_kernel_rowPiii_param_0];
	ld.param.u32 	%r33, [_Z17phase2_kernel_rowPiii_param_1];
	ld.param.u32 	%r34, [_Z17phase2_kernel_rowPiii_param_2];
	cvta.to.global.u64 	%rd1, %rd3;
	mov.u32 	%r1, %ctaid.x;
	setp.eq.s32 	%p1, %r1, %r34;
	@%p1 bra 	$L__BB1_14;
	mov.u32 	%r2, %tid.y;
	mov.u32 	%r3, %tid.x;
	shl.b32 	%r4, %r34, 5;
	add.s32 	%r5, %r4, %r2;
	add.s32 	%r6, %r4, %r3;
	shl.b32 	%r35, %r1, 5;
	add.s32 	%r36, %r35, %r3;
	max.s32 	%r37, %r5, %r36;
	setp.ge.s32 	%p2, %r37, %r33;
	mul.lo.s32 	%r8, %r5, %r33;
	add.s32 	%r38, %r8, %r36;
	mul.wide.s32 	%rd4, %r38, 4;
	add.s64 	%rd2, %rd1, %rd4;
	shl.b32 	%r39, %r2, 7;
	mov.u32 	%r40, _ZZ17phase2_kernel_rowPiiiE12shared_local;
	add.s32 	%r41, %r40, %r39;
	shl.b32 	%r42, %r3, 2;
	add.s32 	%r9, %r41, %r42;
	@%p2 bra 	$L__BB1_3;
	ld.global.u32 	%r43, [%rd2];
	st.shared.u32 	[%r9], %r43;
$L__BB1_3:
	max.s32 	%r44, %r5, %r6;
	setp.ge.s32 	%p3, %r44, %r33;
	@%p3 bra 	$L__BB1_5;
	add.s32 	%r45, %r8, %r6;
	mul.wide.s32 	%rd5, %r45, 4;
	add.s64 	%rd6, %rd1, %rd5;
	ld.global.u32 	%r46, [%rd6];
	mov.u32 	%r48, _ZZ17phase2_kernel_rowPiiiE12shared_pivot;
	add.s32 	%r49, %r48, %r39;
	add.s32 	%r51, %r49, %r42;
	st.shared.u32 	[%r51], %r46;
$L__BB1_5:
	bar.sync 	0;
	setp.ge.s32 	%p4, %r37, %r33;
	@%p4 bra 	$L__BB1_14;
	sub.s32 	%r10, %r33, %r4;
	setp.lt.s32 	%p5, %r10, 1;
	@%p5 bra 	$L__BB1_13;
	min.u32 	%r11, %r10, 32;
	and.b32  	%r12, %r11, 3;
	setp.lt.u32 	%p6, %r10, 4;
	mov.b32 	%r97, 0;
	@%p6 bra 	$L__BB1_10;
	and.b32  	%r97, %r11, 60;
	neg.s32 	%r96, %r97;
	mov.u32 	%r55, _ZZ17phase2_kernel_rowPiiiE12shared_pivot;
	add.s32 	%r56, %r39, %r55;
	add.s32 	%r95, %r56, 8;
	add.s32 	%r59, %r42, %r40;
	add.s32 	%r94, %r59, 256;
$L__BB1_9:
	ld.shared.u32 	%r60, [%r9];
	ld.shared.u32 	%r61, [%r95+-8];
	ld.shared.u32 	%r62, [%r94+-256];
	add.s32 	%r63, %r62, %r61;
	min.s32 	%r64, %r60, %r63;
	st.shared.u32 	[%r9], %r64;
	bar.sync 	0;
	ld.shared.u32 	%r65, [%r9];
	ld.shared.u32 	%r66, [%r95+-4];
	ld.shared.u32 	%r67, [%r94+-128];
	add.s32 	%r68, %r67, %r66;
	min.s32 	%r69, %r65, %r68;
	st.shared.u32 	[%r9], %r69;
	bar.sync 	0;
	ld.shared.u32 	%r70, [%r9];
	ld.shared.u32 	%r71, [%r95];
	ld.shared.u32 	%r72, [%r94];
	add.s32 	%r73, %r72, %r71;
	min.s32 	%r74, %r70, %r73;
	st.shared.u32 	[%r9], %r74;
	bar.sync 	0;
	ld.shared.u32 	%r75, [%r9];
	ld.shared.u32 	%r76, [%r95+4];
	ld.shared.u32 	%r77, [%r94+128];
	add.s32 	%r78, %r77, %r76;
	min.s32 	%r79, %r75, %r78;
	st.shared.u32 	[%r9], %r79;
	bar.sync 	0;
	add.s32 	%r96, %r96, 4;
	add.s32 	%r95, %r95, 16;
	add.s32 	%r94, %r94, 512;
	setp.ne.s32 	%p7, %r96, 0;
	@%p7 bra 	$L__BB1_9;
$L__BB1_10:
	setp.eq.s32 	%p8, %r12, 0;
	@%p8 bra 	$L__BB1_13;
	shl.b32 	%r80, %r97, 7;
	add.s32 	%r82, %r80, %r42;
	add.s32 	%r100, %r40, %r82;
	shl.b32 	%r85, %r97, 2;
	add.s32 	%r86, %r39, %r85;
	mov.u32 	%r87, _ZZ17phase2_kernel_rowPiiiE12shared_pivot;
	add.s32 	%r99, %r87, %r86;
	neg.s32 	%r98, %r12;
$L__BB1_12:
	.pragma "nounroll";
	ld.shared.u32 	%r88, [%r9];
	ld.shared.u32 	%r89, [%r99];
	ld.shared.u32 	%r90, [%r100];
	add.s32 	%r91, %r90, %r89;
	min.s32 	%r92, %r88, %r91;
	st.shared.u32 	[%r9], %r92;
	bar.sync 	0;
	add.s32 	%r100, %r100, 128;
	add.s32 	%r99, %r99, 4;
	add.s32 	%r98, %r98, 1;
	setp.ne.s32 	%p9, %r98, 0;
	@%p9 bra 	$L__BB1_12;
$L__BB1_13:
	ld.shared.u32 	%r93, [%r9];
	st.global.u32 	[%rd2], %r93;
$L__BB1_14:
	ret;

}
	// .globl	_Z17phase2_kernel_colPiii
.visible .entry _Z17phase2_kernel_colPiii(
	.param .u64 .ptr .align 1 _Z17phase2_kernel_colPiii_param_0,
	.param .u32 _Z17phase2_kernel_colPiii_param_1,
	.param .u32 _Z17phase2_kernel_colPiii_param_2
)
{
	.reg .pred 	%p<10>;
	.reg .b32 	%r<100>;
	.reg .b64 	%rd<7>;
	// demoted variable
	.shared .align 4 .b8 _ZZ17phase2_kernel_colPiiiE12shared_pivot[4096];
	// demoted variable
	.shared .align 4 .b8 _ZZ17phase2_kernel_colPiiiE12shared_local[4096];
	ld.param.u64 	%rd3, [_Z17phase2_kernel_colPiii_param_0];
	ld.param.u32 	%r32, [_Z17phase2_kernel_colPiii_param_1];
	ld.param.u32 	%r33, [_Z17phase2_kernel_colPiii_param_2];
	cvta.to.global.u64 	%rd1, %rd3;
	mov.u32 	%r1, %ctaid.y;
	setp.eq.s32 	%p1, %r1, %r33;
	@%p1 bra 	$L__BB2_14;
	mov.u32 	%r2, %tid.y;
	mov.u32 	%r3, %tid.x;
	shl.b32 	%r4, %r33, 5;
	add.s32 	%r5, %r4, %r2;
	add.s32 	%r34, %r4, %r3;
	shl.b32 	%r35, %r1, 5;
	add.s32 	%r7, %r35, %r2;
	max.s32 	%r36, %r7, %r34;
	setp.ge.s32 	%p2, %r36, %r32;
	mad.lo.s32 	%r37, %r32, %r7, %r34;
	mul.wide.s32 	%rd4, %r37, 4;
	add.s64 	%rd2, %rd1, %rd4;
	shl.b32 	%r38, %r2, 7;
	mov.u32 	%r39, _ZZ17phase2_kernel_colPiiiE12shared_local;
	add.s32 	%r40, %r39, %r38;
	shl.b32 	%r41, %r3, 2;
	add.s32 	%r8, %r40, %r41;
	@%p2 bra 	$L__BB2_3;
	ld.global.u32 	%r42, [%rd2];
	st.shared.u32 	[%r8], %r42;
$L__BB2_3:
	max.s32 	%r43, %r5, %r34;
	setp.ge.s32 	%p3, %r43, %r32;
	@%p3 bra 	$L__BB2_5;
	mad.lo.s32 	%r44, %r5, %r32, %r34;
	mul.wide.s32 	%rd5, %r44, 4;
	add.s64 	%rd6, %rd1, %rd5;
	ld.global.u32 	%r45, [%rd6];
	mov.u32 	%r47, _ZZ17phase2_kernel_colPiiiE12shared_pivot;
	add.s32 	%r48, %r47, %r38;
	add.s32 	%r50, %r48, %r41;
	st.shared.u32 	[%r50], %r45;
$L__BB2_5:
	bar.sync 	0;
	setp.ge.s32 	%p4, %r36, %r32;
	@%p4 bra 	$L__BB2_14;
	sub.s32 	%r9, %r32, %r4;
	setp.lt.s32 	%p5, %r9, 1;
	@%p5 bra 	$L__BB2_13;
	min.u32 	%r10, %r9, 32;
	and.b32  	%r11, %r10, 3;
	setp.lt.u32 	%p6, %r9, 4;
	mov.b32 	%r96, 0;
	@%p6 bra 	$L__BB2_10;
	and.b32  	%r96, %r10, 60;
	neg.s32 	%r95, %r96;
	add.s32 	%r55, %r38, %r39;
	add.s32 	%r94, %r55, 8;
	mov.u32 	%r57, _ZZ17phase2_kernel_colPiiiE12shared_pivot;
	add.s32 	%r58, %r41, %r57;
	add.s32 	%r93, %r58, 256;
$L__BB2_9:
	ld.shared.u32 	%r59, [%r8];
	ld.shared.u32 	%r60, [%r94+-8];
	ld.shared.u32 	%r61, [%r93+-256];
	add.s32 	%r62, %r61, %r60;
	min.s32 	%r63, %r59, %r62;
	st.shared.u32 	[%r8], %r63;
	bar.sync 	0;
	ld.shared.u32 	%r64, [%r8];
	ld.shared.u32 	%r65, [%r94+-4];
	ld.shared.u32 	%r66, [%r93+-128];
	add.s32 	%r67, %r66, %r65;
	min.s32 	%r68, %r64, %r67;
	st.shared.u32 	[%r8], %r68;
	bar.sync 	0;
	ld.shared.u32 	%r69, [%r8];
	ld.shared.u32 	%r70, [%r94];
	ld.shared.u32 	%r71, [%r93];
	add.s32 	%r72, %r71, %r70;
	min.s32 	%r73, %r69, %r72;
	st.shared.u32 	[%r8], %r73;
	bar.sync 	0;
	ld.shared.u32 	%r74, [%r8];
	ld.shared.u32 	%r75, [%r94+4];
	ld.shared.u32 	%r76, [%r93+128];
	add.s32 	%r77, %r76, %r75;
	min.s32 	%r78, %r74, %r77;
	st.shared.u32 	[%r8], %r78;
	bar.sync 	0;
	add.s32 	%r95, %r95, 4;
	add.s32 	%r94, %r94, 16;
	add.s32 	%r93, %r93, 512;
	setp.ne.s32 	%p7, %r95, 0;
	@%p7 bra 	$L__BB2_9;
$L__BB2_10:
	setp.eq.s32 	%p8, %r11, 0;
	@%p8 bra 	$L__BB2_13;
	shl.b32 	%r79, %r96, 7;
	add.s32 	%r81, %r79, %r41;
	mov.u32 	%r82, _ZZ17phase2_kernel_colPiiiE12shared_pivot;
	add.s32 	%r99, %r82, %r81;
	shl.b32 	%r84, %r96, 2;
	add.s32 	%r85, %r38, %r84;
	add.s32 	%r98, %r39, %r85;
	neg.s32 	%r97, %r11;
$L__BB2_12:
	.pragma "nounroll";
	ld.shared.u32 	%r87, [%r8];
	ld.shared.u32 	%r88, [%r98];
	ld.shared.u32 	%r89, [%r99];
	add.s32 	%r90, %r89, %r88;
	min.s32 	%r91, %r87, %r90;
	st.shared.u32 	[%r8], %r91;
	bar.sync 	0;
	add.s32 	%r99, %r99, 128;
	add.s32 	%r98, %r98, 4;
	add.s32 	%r97, %r97, 1;
	setp.ne.s32 	%p9, %r97, 0;
	@%p9 bra 	$L__BB2_12;
$L__BB2_13:
	ld.shared.u32 	%r92, [%r8];
	st.global.u32 	[%rd2], %r92;
$L__BB2_14:
	ret;

}
	// .globl	_Z13phase3_kernelPiii
.visible .entry _Z13phase3_kernelPiii(
	.param .u64 .ptr .align 1 _Z13phase3_kernelPiii_param_0,
	.param .u32 _Z13phase3_kernelPiii_param_1,
	.param .u32 _Z13phase3_kernelPiii_param_2
)
{
	.reg .pred 	%p<16>;
	.reg .b32 	%r<162>;
	.reg .b64 	%rd<9>;
	// demoted variable
	.shared .align 4 .b8 _ZZ13phase3_kernelPiiiE9shared_ik[4096];
	// demoted variable
	.shared .align 4 .b8 _ZZ13phase3_kernelPiiiE9shared_kj[4096];
	ld.param.u64 	%rd3, [_Z13phase3_kernelPiii_param_0];
	ld.param.u32 	%r44, [_Z13phase3_kernelPiii_param_1];
	ld.param.u32 	%r45, [_Z13phase3_kernelPiii_param_2];
	cvta.to.global.u64 	%rd1, %rd3;
	mov.u32 	%r1, %ctaid.y;
	mov.u32 	%r2, %ctaid.x;
	setp.eq.s32 	%p1, %r1, %r45;
	setp.eq.s32 	%p2, %r2, %r45;
	and.pred  	%p3, %p1, %p2;
	@%p3 bra 	$L__BB3_19;
	mov.u32 	%r3, %tid.y;
	mov.u32 	%r4, %tid.x;
	shl.b32 	%r5, %r45, 5;
	shl.b32 	%r46, %r1, 5;
	shl.b32 	%r47, %r2, 5;
	add.s32 	%r6, %r46, %r3;
	add.s32 	%r7, %r47, %r4;
	add.s32 	%r8, %r5, %r3;
	add.s32 	%r48, %r5, %r4;
	max.s32 	%r49, %r6, %r48;
	setp.ge.s32 	%p4, %r49, %r44;
	shl.b32 	%r50, %r3, 7;
	mov.u32 	%r51, _ZZ13phase3_kernelPiiiE9shared_ik;
	add.s32 	%r10, %r51, %r50;
	@%p4 bra 	$L__BB3_3;
	mad.lo.s32 	%r52, %r44, %r6, %r48;
	mul.wide.s32 	%rd4, %r52, 4;
	add.s64 	%rd5, %rd1, %rd4;
	ld.global.u32 	%r53, [%rd5];
	shl.b32 	%r54, %r4, 2;
	add.s32 	%r55, %r10, %r54;
	st.shared.u32 	[%r55], %r53;
$L__BB3_3:
	max.s32 	%r56, %r7, %r8;
	setp.ge.s32 	%p5, %r56, %r44;
	@%p5 bra 	$L__BB3_5;
	mad.lo.s32 	%r57, %r8, %r44, %r7;
	mul.wide.s32 	%rd6, %r57, 4;
	add.s64 	%rd7, %rd1, %rd6;
	ld.global.u32 	%r58, [%rd7];
	mov.u32 	%r60, _ZZ13phase3_kernelPiiiE9shared_kj;
	add.s32 	%r61, %r60, %r50;
	shl.b32 	%r62, %r4, 2;
	add.s32 	%r63, %r61, %r62;
	st.shared.u32 	[%r63], %r58;
$L__BB3_5:
	bar.sync 	0;
	max.s32 	%r65, %r6, %r7;
	setp.ge.s32 	%p6, %r65, %r44;
	@%p6 bra 	$L__BB3_19;
	mad.lo.s32 	%r66, %r44, %r6, %r7;
	mul.wide.u32 	%rd8, %r66, 4;
	add.s64 	%rd2, %rd1, %rd8;
	ld.global.u32 	%r161, [%rd2];
	sub.s32 	%r12, %r44, %r5;
	setp.lt.s32 	%p7, %r12, 1;
	@%p7 bra 	$L__BB3_18;
	min.u32 	%r13, %r12, 32;
	and.b32  	%r14, %r13, 7;
	setp.lt.u32 	%p8, %r12, 8;
	mov.b32 	%r156, 0;
	@%p8 bra 	$L__BB3_10;
	and.b32  	%r156, %r13, 56;
	neg.s32 	%r150, %r156;
	add.s32 	%r71, %r50, %r51;
	add.s32 	%r149, %r71, 16;
	shl.b32 	%r72, %r4, 2;
	mov.u32 	%r73, _ZZ13phase3_kernelPiiiE9shared_kj;
	add.s32 	%r74, %r72, %r73;
	add.s32 	%r148, %r74, 512;
$L__BB3_9:
	.pragma "nounroll";
	ld.shared.u32 	%r75, [%r149+-16];
	ld.shared.u32 	%r76, [%r148+-512];
	add.s32 	%r77, %r76, %r75;
	min.s32 	%r78, %r161, %r77;
	ld.shared.u32 	%r79, [%r149+-12];
	ld.shared.u32 	%r80, [%r148+-384];
	add.s32 	%r81, %r80, %r79;
	min.s32 	%r82, %r78, %r81;
	ld.shared.u32 	%r83, [%r149+-8];
	ld.shared.u32 	%r84, [%r148+-256];
	add.s32 	%r85, %r84, %r83;
	min.s32 	%r86, %r82, %r85;
	ld.shared.u32 	%r87, [%r149+-4];
	ld.shared.u32 	%r88, [%r148+-128];
	add.s32 	%r89, %r88, %r87;
	min.s32 	%r90, %r86, %r89;
	ld.shared.u32 	%r91, [%r149];
	ld.shared.u32 	%r92, [%r148];
	add.s32 	%r93, %r92, %r91;
	min.s32 	%r94, %r90, %r93;
	ld.shared.u32 	%r95, [%r149+4];
	ld.shared.u32 	%r96, [%r148+128];
	add.s32 	%r97, %r96, %r95;
	min.s32 	%r98, %r94, %r97;
	ld.shared.u32 	%r99, [%r149+8];
	ld.shared.u32 	%r100, [%r148+256];
	add.s32 	%r101, %r100, %r99;
	min.s32 	%r102, %r98, %r101;
	ld.shared.u32 	%r103, [%r149+12];
	ld.shared.u32 	%r104, [%r148+384];
	add.s32 	%r105, %r104, %r103;
	min.s32 	%r161, %r102, %r105;
	add.s32 	%r150, %r150, 8;
	add.s32 	%r149, %r149, 32;
	add.s32 	%r148, %r148, 1024;
	setp.ne.s32 	%p9, %r150, 0;
	@%p9 bra 	$L__BB3_9;
$L__BB3_10:
	setp.eq.s32 	%p10, %r14, 0;
	@%p10 bra 	$L__BB3_18;
	shl.b32 	%r107, %r4, 2;
	mov.u32 	%r108, _ZZ13phase3_kernelPiiiE9shared_kj;
	add.s32 	%r30, %r108, %r107;
	and.b32  	%r31, %r13, 3;
	setp.lt.u32 	%p11, %r14, 4;
	@%p11 bra 	$L__BB3_13;
	shl.b32 	%r109, %r156, 2;
	add.s32 	%r110, %r10, %r109;
	ld.shared.u32 	%r111, [%r110];
	shl.b32 	%r112, %r156, 7;
	add.s32 	%r113, %r30, %r112;
	ld.shared.u32 	%r114, [%r113];
	add.s32 	%r115, %r114, %r111;
	min.s32 	%r116, %r161, %r115;
	ld.shared.u32 	%r117, [%r110+4];
	ld.shared.u32 	%r118, [%r113+128];
	add.s32 	%r119, %r118, %r117;
	min.s32 	%r120, %r116, %r119;
	ld.shared.u32 	%r121, [%r110+8];
	ld.shared.u32 	%r122, [%r113+256];
	add.s32 	%r123, %r122, %r121;
	min.s32 	%r124, %r120, %r123;
	ld.shared.u32 	%r125, [%r110+12];
	ld.shared.u32 	%r126, [%r113+384];
	add.s32 	%r127, %r126, %r125;
	min.s32 	%r161, %r124, %r127;
	add.s32 	%r156, %r156, 4;
$L__BB3_13:
	setp.eq.s32 	%p12, %r31, 0;
	@%p12 bra 	$L__BB3_18;
	setp.eq.s32 	%p13, %r31, 1;
	@%p13 bra 	$L__BB3_16;
	shl.b32 	%r129, %r156, 2;
	add.s32 	%r130, %r10, %r129;
	ld.shared.u32 	%r131, [%r130];
	shl.b32 	%r132, %r156, 7;
	add.s32 	%r133, %r30, %r132;
	ld.shared.u32 	%r134, [%r133];
	add.s32 	%r135, %r134, %r131;
	min.s32 	%r136, %r161, %r135;
	ld.shared.u32 	%r137, [%r130+4];
	ld.shared.u32 	%r138, [%r133+128];
	add.s32 	%r139, %r138, %r137;
	min.s32 	%r161, %r136, %r139;
	add.s32 	%r156, %r156, 2;
$L__BB3_16:
	and.b32  	%r140, %r13, 1;
	setp.eq.b32 	%p14, %r140, 1;
	not.pred 	%p15, %p14;
	@%p15 bra 	$L__BB3_18;
	shl.b32 	%r141, %r156, 2;
	add.s32 	%r142, %r10, %r141;
	ld.shared.u32 	%r143, [%r142];
	shl.b32 	%r144, %r156, 7;
	add.s32 	%r145, %r30, %r144;
	ld.shared.u32 	%r146, [%r145];
	add.s32 	%r147, %r146, %r143;
	min.s32 	%r161, %r161, %r147;
$L__BB3_18:
	st.global.u32 	[%rd2], %r161;
$L__BB3_19:
	ret;

}


// ===== COMPILED SASS (sm_100) =====

	.target	sm_100

	.elftype	@"ET_EXEC"


//--------------------- .note.nv.tkinfo           --------------------------
	.section	.note.nv.tkinfo,"",@"SHT_NOTE"
	.sectionflags	@"SHF_NOTE_NV_TKINFO"
	.tkinfo
        /*0018*/ 	.word	0x00000002
        /*0030*/ 	.string	""
        /*0030*/ 	.string	"ptxas"
        /*0030*/ 	.string	"Cuda compilation tools, release 13.0, V13.0.88"
        /*0030*/ 	.string	"Build cuda_13.0.r13.0/compiler.36424714_0"
        /*0030*/ 	.string	"-arch sm_100 -m 64 "



//--------------------- .note.nv.cuinfo           --------------------------
	.section	.note.nv.cuinfo,"",@"SHT_NOTE"
	.sectionflags	@"SHF_NOTE_NV_CUINFO"
        /*0018*/ 	.short	0x0002
        /*001a*/ 	.short	0x0064
        /*001c*/ 	.short	0x0082
	.zero		2


//--------------------- .nv.info                  --------------------------
	.section	.nv.info,"",@"SHT_CUDA_INFO"
	.align	4


	//----- nvinfo : EIATTR_REGCOUNT
	.align		4
        /*0000*/ 	.byte	0x04, 0x2f
        /*0002*/ 	.short	(.L_1 - .L_0)
	.align		4
.L_0:
        /*0004*/ 	.word	index@(_Z13phase1_kernelPiii)
        /*0008*/ 	.word	0x00000014


	//----- nvinfo : EIATTR_FRAME_SIZE
	.align		4
.L_1:
        /*000c*/ 	.byte	0x04, 0x11
        /*000e*/ 	.short	(.L_3 - .L_2)
	.align		4
.L_2:
        /*0010*/ 	.word	index@(_Z13phase1_kernelPiii)
        /*0014*/ 	.word	0x00000000


	//----- nvinfo : EIATTR_REGCOUNT
	.align		4
.L_3:
        /*0018*/ 	.byte	0x04, 0x2f
        /*001a*/ 	.short	(.L_5 - .L_4)
	.align		4
.L_4:
        /*001c*/ 	.word	index@(_Z17phase2_kernel_rowPiii)
        /*0020*/ 	.word	0x00000016


	//----- nvinfo : EIATTR_FRAME_SIZE
	.align		4
.L_5:
        /*0024*/ 	.byte	0x04, 0x11
        /*0026*/ 	.short	(.L_7 - .L_6)
	.align		4
.L_6:
        /*0028*/ 	.word	index@(_Z17phase2_kernel_rowPiii)
        /*002c*/ 	.word	0x00000000


	//----- nvinfo : EIATTR_REGCOUNT
	.align		4
.L_7:
        /*0030*/ 	.byte	0x04, 0x2f
        /*0032*/ 	.short	(.L_9 - .L_8)
	.align		4
.L_8:
        /*0034*/ 	.word	index@(_Z17phase2_kernel_colPiii)
        /*0038*/ 	.word	0x00000016


	//----- nvinfo : EIATTR_FRAME_SIZE
	.align		4
.L_9:
        /*003c*/ 	.byte	0x04, 0x11
        /*003e*/ 	.short	(.L_11 - .L_10)
	.align		4
.L_10:
        /*0040*/ 	.word	index@(_Z17phase2_kernel_colPiii)
        /*0044*/ 	.word	0x00000000


	//----- nvinfo : EIATTR_REGCOUNT
	.align		4
.L_11:
        /*0048*/ 	.byte	0x04, 0x2f
        /*004a*/ 	.short	(.L_13 - .L_12)
	.align		4
.L_12:
        /*004c*/ 	.word	index@(_Z13phase3_kernelPiii)
        /*0050*/ 	.word	0x0000001d


	//----- nvinfo : EIATTR_FRAME_SIZE
	.align		4
.L_13:
        /*0054*/ 	.byte	0x04, 0x11
        /*0056*/ 	.short	(.L_15 - .L_14)
	.align		4
.L_14:
        /*0058*/ 	.word	index@(_Z13phase3_kernelPiii)
        /*005c*/ 	.word	0x00000000


	//----- nvinfo : EIATTR_MIN_STACK_SIZE
	.align		4
.L_15:
        /*0060*/ 	.byte	0x04, 0x12
        /*0062*/ 	.short	(.L_17 - .L_16)
	.align		4
.L_16:
        /*0064*/ 	.word	index@(_Z13phase3_kernelPiii)
        /*0068*/ 	.word	0x00000000


	//----- nvinfo : EIATTR_MIN_STACK_SIZE
	.align		4
.L_17:
        /*006c*/ 	.byte	0x04, 0x12
        /*006e*/ 	.short	(.L_19 - .L_18)
	.align		4
.L_18:
        /*0070*/ 	.word	index@(_Z17phase2_kernel_colPiii)
        /*0074*/ 	.word	0x00000000


	//----- nvinfo : EIATTR_MIN_STACK_SIZE
	.align		4
.L_19:
        /*0078*/ 	.byte	0x04, 0x12
        /*007a*/ 	.short	(.L_21 - .L_20)
	.align		4
.L_20:
        /*007c*/ 	.word	index@(_Z17phase2_kernel_rowPiii)
        /*0080*/ 	.word	0x00000000


	//----- nvinfo : EIATTR_MIN_STACK_SIZE
	.align		4
.L_21:
        /*0084*/ 	.byte	0x04, 0x12
        /*0086*/ 	.short	(.L_23 - .L_22)
	.align		4
.L_22:
        /*0088*/ 	.word	index@(_Z13phase1_kernelPiii)
        /*008c*/ 	.word	0x00000000
.L_23:


//--------------------- .nv.compat                --------------------------
	.section	.nv.compat,"",@"SHT_CUDA_COMPAT_INFO"
	.align	4
        /*0000*/ 	.byte	0x02, 0x09, 0x00, 0x00, 0x02, 0x02, 0x01, 0x00, 0x02, 0x05, 0x05, 0x00, 0x03, 0x07, 0x01, 0x01
        /*0010*/ 	.byte	0x02, 0x03, 0x00, 0x00, 0x02, 0x06, 0x01, 0x00, 0x04, 0x0b, 0x08, 0x00, 0x09, 0x00, 0x00, 0x00
        /*0020*/ 	.byte	0x00, 0x00, 0x00, 0x00


//--------------------- .nv.info._Z13phase3_kernelPiii --------------------------
	.section	.nv.info._Z13phase3_kernelPiii,"",@"SHT_CUDA_INFO"
	.sectionflags	@""
	.align	4


	//----- nvinfo : EIATTR_CUDA_API_VERSION
	.align		4
        /*0000*/ 	.byte	0x04, 0x37
        /*0002*/ 	.short	(.L_25 - .L_24)
.L_24:
        /*0004*/ 	.word	0x00000082


	//----- nvinfo : EIATTR_KPARAM_INFO
	.align		4
.L_25:
        /*0008*/ 	.byte	0x04, 0x17
        /*000a*/ 	.short	(.L_27 - .L_26)
.L_26:
        /*000c*/ 	.word	0x00000000
        /*0010*/ 	.short	0x0002
        /*0012*/ 	.short	0x000c
        /*0014*/ 	.byte	0x00, 0xf0, 0x11, 0x00


	//----- nvinfo : EIATTR_KPARAM_INFO
	.align		4
.L_27:
        /*0018*/ 	.byte	0x04, 0x17
        /*001a*/ 	.short	(.L_29 - .L_28)
.L_28:
        /*001c*/ 	.word	0x00000000
        /*0020*/ 	.short	0x0001
        /*0022*/ 	.short	0x0008
        /*0024*/ 	.byte	0x00, 0xf0, 0x11, 0x00


	//----- nvinfo : EIATTR_KPARAM_INFO
	.align		4
.L_29:
        /*0028*/ 	.byte	0x04, 0x17
        /*002a*/ 	.short	(.L_31 - .L_30)
.L_30:
        /*002c*/ 	.word	0x00000000
        /*0030*/ 	.short	0x0000
        /*0032*/ 	.short	0x0000
        /*0034*/ 	.byte	0x00, 0xf5, 0x21, 0x00


	//----- nvinfo : EIATTR_SPARSE_MMA_MASK
	.align		4
.L_31:
        /*0038*/ 	.byte	0x03, 0x50
        /*003a*/ 	.short	0x0000


	//----- nvinfo : EIATTR_MAXREG_COUNT
	.align		4
        /*003c*/ 	.byte	0x03, 0x1b
        /*003e*/ 	.short	0x00ff


	//----- nvinfo : EIATTR_NUM_BARRIERS
	.align		4
        /*0040*/ 	.byte	0x02, 0x4c
        /*0042*/ 	.byte	0x01
	.zero		1


	//----- nvinfo : EIATTR_MERCURY_ISA_VERSION
	.align		4
        /*0044*/ 	.byte	0x03, 0x5f
        /*0046*/ 	.short	0x0101


	//----- nvinfo : EIATTR_VRC_CTA_INIT_COUNT
	.align		4
        /*0048*/ 	.byte	0x02, 0x4a
	.zero		1
	.zero		1


	//----- nvinfo : EIATTR_EXIT_INSTR_OFFSETS
	.align		4
        /*004c*/ 	.byte	0x04, 0x1c
        /*004e*/ 	.short	(.L_33 - .L_32)


	//   ....[0]....
.L_32:
        /*0050*/ 	.word	0x00000060


	//   ....[1]....
        /*0054*/ 	.word	0x00000290


	//   ....[2]....
        /*0058*/ 	.word	0x000007e0


	//----- nvinfo : EIATTR_CBANK_PARAM_SIZE
	.align		4
.L_33:
        /*005c*/ 	.byte	0x03, 0x19
        /*005e*/ 	.short	0x0010


	//----- nvinfo : EIATTR_PARAM_CBANK
	.align		4
        /*0060*/ 	.byte	0x04, 0x0a
        /*0062*/ 	.short	(.L_35 - .L_34)
	.align		4
.L_34:
        /*0064*/ 	.word	index@(.nv.constant0._Z13phase3_kernelPiii)
        /*0068*/ 	.short	0x0380
        /*006a*/ 	.short	0x0010


	//----- nvinfo : EIATTR_SW_WAR
	.align		4
.L_35:
        /*006c*/ 	.byte	0x04, 0x36
        /*006e*/ 	.short	(.L_37 - .L_36)
.L_36:
        /*0070*/ 	.word	0x00000008
.L_37:


//--------------------- .nv.info._Z17phase2_kernel_colPiii --------------------------
	.section	.nv.info._Z17phase2_kernel_colPiii,"",@"SHT_CUDA_INFO"
	.sectionflags	@""
	.align	4


	//----- nvinfo : EIATTR_CUDA_API_VERSION
	.align		4
        /*0000*/ 	.byte	0x04, 0x37
        /*0002*/ 	.short	(.L_39 - .L_38)
.L_38:
        /*0004*/ 	.word	0x00000082


	//----- nvinfo : EIATTR_KPARAM_INFO
	.align		4
.L_39:
        /*0008*/ 	.byte	0x04, 0x17
        /*000a*/ 	.short	(.L_41 - .L_40)
.L_40:
        /*000c*/ 	.word	0x00000000
        /*0010*/ 	.short	0x0002
        /*0012*/ 	.short	0x000c
        /*0014*/ 	.byte	0x00, 0xf0, 0x11, 0x00


	//----- nvinfo : EIATTR_KPARAM_INFO
	.align		4
.L_41:
        /*0018*/ 	.byte	0x04, 0x17
        /*001a*/ 	.short	(.L_43 - .L_42)
.L_42:
        /*001c*/ 	.word	0x00000000
        /*0020*/ 	.short	0x0001
        /*0022*/ 	.short	0x0008
        /*0024*/ 	.byte	0x00, 0xf0, 0x11, 0x00


	//----- nvinfo : EIATTR_KPARAM_INFO
	.align		4
.L_43:
        /*0028*/ 	.byte	0x04, 0x17
        /*002a*/ 	.short	(.L_45 - .L_44)
.L_44:
        /*002c*/ 	.word	0x00000000
        /*0030*/ 	.short	0x0000
        /*0032*/ 	.short	0x0000
        /*0034*/ 	.byte	0x00, 0xf5, 0x21, 0x00


	//----- nvinfo : EIATTR_SPARSE_MMA_MASK
	.align		4
.L_45:
        /*0038*/ 	.byte	0x03, 0x50
        /*003a*/ 	.short	0x0000


	//----- nvinfo : EIATTR_MAXREG_COUNT
	.align		4
        /*003c*/ 	.byte	0x03, 0x1b
        /*003e*/ 	.short	0x00ff


	//----- nvinfo : EIATTR_NUM_BARRIERS
	.align		4
        /*0040*/ 	.byte	0x02, 0x4c
        /*0042*/ 	.byte	0x01
	.zero		1


	//----- nvinfo : EIATTR_MERCURY_ISA_VERSION
	.align		4
        /*0044*/ 	.byte	0x03, 0x5f
        /*0046*/ 	.short	0x0101


	//----- nvinfo : EIATTR_VRC_CTA_INIT_COUNT
	.align		4
        /*0048*/ 	.byte	0x02, 0x4a
	.zero		1
	.zero		1


	//----- nvinfo : EIATTR_EXIT_INSTR_OFFSETS
	.align		4
        /*004c*/ 	.byte	0x04, 0x1c
        /*004e*/ 	.short	(.L_47 - .L_46)


	//   ....[0]....
.L_46:
        /*0050*/ 	.word	0x00000040


	//   ....[1]....
        /*0054*/ 	.word	0x00000230


	//   ....[2]....
        /*0058*/ 	.word	0x00001090


	//----- nvinfo : EIATTR_CBANK_PARAM_SIZE
	.align		4
.L_47:
        /*005c*/ 	.byte	0x03, 0x19
        /*005e*/ 	.short	0x0010


	//----- nvinfo : EIATTR_PARAM_CBANK
	.align		4
        /*0060*/ 	.byte	0x04, 0x0a
        /*0062*/ 	.short	(.L_49 - .L_48)
	.align		4
.L_48:
        /*0064*/ 	.word	index@(.nv.constant0._Z17phase2_kernel_colPiii)
        /*0068*/ 	.short	0x0380
        /*006a*/ 	.short	0x0010


	//----- nvinfo : EIATTR_SW_WAR
	.align		4
.L_49:
        /*006c*/ 	.byte	0x04, 0x36
        /*006e*/ 	.short	(.L_51 - .L_50)
.L_50:
        /*0070*/ 	.word	0x00000008
.L_51:


//--------------------- .nv.info._Z17phase2_kernel_rowPiii --------------------------
	.section	.nv.info._Z17phase2_kernel_rowPiii,"",@"SHT_CUDA_INFO"
	.sectionflags	@""
	.align	4


	//----- nvinfo : EIATTR_CUDA_API_VERSION
	.align		4
        /*0000*/ 	.byte	0x04, 0x37
        /*0002*/ 	.short	(.L_53 - .L_52)
.L_52:
        /*0004*/ 	.word	0x00000082


	//----- nvinfo : EIATTR_KPARAM_INFO
	.align		4
.L_53:
        /*0008*/ 	.byte	0x04, 0x17
        /*000a*/ 	.short	(.L_55 - .L_54)
.L_54:
        /*000c*/ 	.word	0x00000000
        /*0010*/ 	.short	0x0002
        /*0012*/ 	.short	0x000c
        /*0014*/ 	.byte	0x00, 0xf0, 0x11, 0x00


	//----- nvinfo : EIATTR_KPARAM_INFO
	.align		4
.L_55:
        /*0018*/ 	.byte	0x04, 0x17
        /*001a*/ 	.short	(.L_57 - .L_56)
.L_56:
        /*001c*/ 	.word	0x00000000
        /*0020*/ 	.short	0x0001
        /*0022*/ 	.short	0x0008
        /*0024*/ 	.byte	0x00, 0xf0, 0x11, 0x00


	//----- nvinfo : EIATTR_KPARAM_INFO
	.align		4
.L_57:
        /*0028*/ 	.byte	0x04, 0x17
        /*002a*/ 	.short	(.L_59 - .L_58)
.L_58:
        /*002c*/ 	.word	0x00000000
        /*0030*/ 	.short	0x0000
        /*0032*/ 	.short	0x0000
        /*0034*/ 	.byte	0x00, 0xf5, 0x21, 0x00


	//----- nvinfo : EIATTR_SPARSE_MMA_MASK
	.align		4
.L_59:
        /*0038*/ 	.byte	0x03, 0x50
        /*003a*/ 	.short	0x0000


	//----- nvinfo : EIATTR_MAXREG_COUNT
	.align		4
        /*003c*/ 	.byte	0x03, 0x1b
        /*003e*/ 	.short	0x00ff


	//----- nvinfo : EIATTR_NUM_BARRIERS
	.align		4
        /*0040*/ 	.byte	0x02, 0x4c
        /*0042*/ 	.byte	0x01
	.zero		1


	//----- nvinfo : EIATTR_MERCURY_ISA_VERSION
	.align		4
        /*0044*/ 	.byte	0x03, 0x5f
        /*0046*/ 	.short	0x0101


	//----- nvinfo : EIATTR_VRC_CTA_INIT_COUNT
	.align		4
        /*0048*/ 	.byte	0x02, 0x4a
	.zero		1
	.zero		1


	//----- nvinfo : EIATTR_EXIT_INSTR_OFFSETS
	.align		4
        /*004c*/ 	.byte	0x04, 0x1c
        /*004e*/ 	.short	(.L_61 - .L_60)


	//   ....[0]....
.L_60:
        /*0050*/ 	.word	0x00000040


	//   ....[1]....
        /*0054*/ 	.word	0x00000230


	//   ....[2]....
        /*0058*/ 	.word	0x00001090


	//----- nvinfo : EIATTR_CBANK_PARAM_SIZE
	.align		4
.L_61:
        /*005c*/ 	.byte	0x03, 0x19
        /*005e*/ 	.short	0x0010


	//----- nvinfo : EIATTR_PARAM_CBANK
	.align		4
        /*0060*/ 	.byte	0x04, 0x0a
        /*0062*/ 	.short	(.L_63 - .L_62)
	.align		4
.L_62:
        /*0064*/ 	.word	index@(.nv.constant0._Z17phase2_kernel_rowPiii)
        /*0068*/ 	.short	0x0380
        /*006a*/ 	.short	0x0010


	//----- nvinfo : EIATTR_SW_WAR
	.align		4
.L_63:
        /*006c*/ 	.byte	0x04, 0x36
        /*006e*/ 	.short	(.L_65 - .L_64)
.L_64:
        /*0070*/ 	.word	0x00000008
.L_65:


//--------------------- .nv.info._Z13phase1_kernelPiii --------------------------
	.section	.nv.info._Z13phase1_kernelPiii,"",@"SHT_CUDA_INFO"
	.sectionflags	@""
	.align	4


	//----- nvinfo : EIATTR_CUDA_API_VERSION
	.align		4
        /*0000*/ 	.byte	0x04, 0x37
        /*0002*/ 	.short	(.L_67 - .L_66)
.L_66:
        /*0004*/ 	.word	0x00000082


	//----- nvinfo : EIATTR_KPARAM_INFO
	.align		4
.L_67:
        /*0008*/ 	.byte	0x04, 0x17
        /*000a*/ 	.short	(.L_69 - .L_68)
.L_68:
        /*000c*/ 	.word	0x00000000
        /*0010*/ 	.short	0x0002
        /*0012*/ 	.short	0x000c
        /*0014*/ 	.byte	0x00, 0xf0, 0x11, 0x00


	//----- nvinfo : EIATTR_KPARAM_INFO
	.align		4
.L_69:
        /*0018*/ 	.byte	0x04, 0x17
        /*001a*/ 	.short	(.L_71 - .L_70)
.L_70:
        /*001c*/ 	.word	0x00000000
        /*0020*/ 	.short	0x0001
        /*0022*/ 	.short	0x0008
        /*0024*/ 	.byte	0x00, 0xf0, 0x11, 0x00


	//----- nvinfo : EIATTR_KPARAM_INFO
	.align		4
.L_71:
        /*0028*/ 	.byte	0x04, 0x17
        /*002a*/ 	.short	(.L_73 - .L_72)
.L_72:
        /*002c*/ 	.word	0x00000000
        /*0030*/ 	.short	0x0000
        /*0032*/ 	.short	0x0000
        /*0034*/ 	.byte	0x00, 0xf5, 0x21, 0x00


	//----- nvinfo : EIATTR_SPARSE_MMA_MASK
	.align		4
.L_73:
        /*0038*/ 	.byte	0x03, 0x50
        /*003a*/ 	.short	0x0000


	//----- nvinfo : EIATTR_MAXREG_COUNT
	.align		4
        /*003c*/ 	.byte	0x03, 0x1b
        /*003e*/ 	.short	0x00ff


	//----- nvinfo : EIATTR_NUM_BARRIERS
	.align		4
        /*0040*/ 	.byte	0x02, 0x4c
        /*0042*/ 	.byte	0x01
	.zero		1


	//----- nvinfo : EIATTR_MERCURY_ISA_VERSION
	.align		4
        /*0044*/ 	.byte	0x03, 0x5f
        /*0046*/ 	.short	0x0101


	//----- nvinfo : EIATTR_VRC_CTA_INIT_COUNT
	.align		4
        /*0048*/ 	.byte	0x02, 0x4a
	.zero		1
	.zero		1


	//----- nvinfo : EIATTR_EXIT_INSTR_OFFSETS
	.align		4
        /*004c*/ 	.byte	0x04, 0x1c
        /*004e*/ 	.short	(.L_75 - .L_74)


	//   ....[0]....
.L_74:
        /*0050*/ 	.word	0x00000080


	//   ....[1]....
        /*0054*/ 	.word	0x00000fa0


	//----- nvinfo : EIATTR_CBANK_PARAM_SIZE
	.align		4
.L_75:
        /*0058*/ 	.byte	0x03, 0x19
        /*005a*/ 	.short	0x0010


	//----- nvinfo : EIATTR_PARAM_CBANK
	.align		4
        /*005c*/ 	.byte	0x04, 0x0a
        /*005e*/ 	.short	(.L_77 - .L_76)
	.align		4
.L_76:
        /*0060*/ 	.word	index@(.nv.constant0._Z13phase1_kernelPiii)
        /*0064*/ 	.short	0x0380
        /*0066*/ 	.short	0x0010


	//----- nvinfo : EIATTR_SW_WAR
	.align		4
.L_77:
        /*0068*/ 	.byte	0x04, 0x36
        /*006a*/ 	.short	(.L_79 - .L_78)
.L_78:
        /*006c*/ 	.word	0x00000008
.L_79:


//--------------------- .nv.callgraph             --------------------------
	.section	.nv.callgraph,"",@"SHT_CUDA_CALLGRAPH"
	.align	4
	.sectionentsize	8
	.align		4
        /*0000*/ 	.word	0x00000000
	.align		4
        /*0004*/ 	.word	0xffffffff
	.align		4
        /*0008*/ 	.word	0x00000000
	.align		4
        /*000c*/ 	.word	0xfffffffe
	.align		4
        /*0010*/ 	.word	0x00000000
	.align		4
        /*0014*/ 	.word	0xfffffffd
	.align		4
        /*0018*/ 	.word	0x00000000
	.align		4
        /*001c*/ 	.word	0xfffffffc


//--------------------- .text._Z13phase3_kernelPiii --------------------------
	.section	.text._Z13phase3_kernelPiii,"ax",@progbits
	.align	128
        .global         _Z13phase3_kernelPiii
        .type           _Z13phase3_kernelPiii,@function
        .size           _Z13phase3_kernelPiii,(.L_x_30 - _Z13phase3_kernelPiii)
        .other          _Z13phase3_kernelPiii,@"STO_CUDA_ENTRY STV_DEFAULT"
_Z13phase3_kernelPiii:
.text._Z13phase3_kernelPiii:
[----:B------:R-:W-:Y:S01]  /*0000*/  LDC R1, c[0x0][0x37c] ;  /* 0x0000df00ff017b82 */ /* 0x000fe20000000800 */
[----:B------:R-:W0:Y:S07]  /*0010*/  S2R R3, SR_CTAID.X ;  /* 0x0000000000037919 */ /* 0x000e2e0000002500 */
[----:B------:R-:W0:Y:S01]  /*0020*/  LDC R4, c[0x0][0x38c] ;  /* 0x0000e300ff047b82 */ /* 0x000e220000000800 */
[----:B------:R-:W1:Y:S01]  /*0030*/  S2R R2, SR_CTAID.Y ;  /* 0x0000000000027919 */ /* 0x000e620000002600 */
[----:B0-----:R-:W-:-:S02]  /*0040*/  ISETP.NE.AND P0, PT, R3, R4, PT ;  /* 0x000000040300720c */ /* 0x001fc40003f05270 */
[----:B-1----:R-:W-:-:S13]  /*0050*/  ISETP.EQ.AND P1, PT, R2, R4, PT ;  /* 0x000000040200720c */ /* 0x002fda0003f22270 */
[----:B------:R-:W-:Y:S05]  /*0060*/  @!P0 EXIT P1 ;  /* 0x000000000000894d */ /* 0x000fea0000800000 */
[----:B------:R-:W0:Y:S01]  /*0070*/  S2R R5, SR_TID.Y ;  /* 0x0000000000057919 */ /* 0x000e220000002200 */
[----:B------:R-:W1:Y:S01]  /*0080*/  LDCU UR6, c[0x0][0x388] ;  /* 0x00007100ff0677ac */ /* 0x000e620008000800 */
[----:B------:R-:W2:Y:S01]  /*0090*/  S2R R15, SR_TID.X ;  /* 0x00000000000f7919 */ /* 0x000ea20000002100 */
[----:B------:R-:W3:Y:S01]  /*00a0*/  LDCU.64 UR4, c[0x0][0x358] ;  /* 0x00006b00ff0477ac */ /* 0x000ee20008000a00 */
[--C-:B0-----:R-:W-:Y:S02]  /*00b0*/  IMAD R2, R2, 0x20, R5.reuse ;  /* 0x0000002002027824 */ /* 0x101fe400078e0205 */
[C---:B------:R-:W-:Y:S02]  /*00c0*/  IMAD R0, R4.reuse, 0x20, R5 ;  /* 0x0000002004007824 */ /* 0x040fe400078e0205 */
[--C-:B--2---:R-:W-:Y:S02]  /*00d0*/  IMAD R11, R4, 0x20, R15.reuse ;  /* 0x00000020040b7824 */ /* 0x104fe400078e020f */
[----:B------:R-:W-:-:S03]  /*00e0*/  IMAD R3, R3, 0x20, R15 ;  /* 0x0000002003037824 */ /* 0x000fc600078e020f */
[----:B------:R-:W-:Y:S02]  /*00f0*/  VIMNMX R6, PT, PT, R2, R11, !PT ;  /* 0x0000000b02067248 */ /* 0x000fe40007fe0100 */
[----:B------:R-:W-:Y:S02]  /*0100*/  VIMNMX R7, PT, PT, R3, R0, !PT ;  /* 0x0000000003077248 */ /* 0x000fe40007fe0100 */
[----:B-1----:R-:W-:Y:S02]  /*0110*/  ISETP.GE.AND P0, PT, R6, UR6, PT ;  /* 0x0000000606007c0c */ /* 0x002fe4000bf06270 */
[----:B------:R-:W-:-:S11]  /*0120*/  ISETP.GE.AND P1, PT, R7, UR6, PT ;  /* 0x0000000607007c0c */ /* 0x000fd6000bf26270 */
[----:B------:R-:W0:Y:S01]  /*0130*/  @!P0 LDC.64 R6, c[0x0][0x380] ;  /* 0x0000e000ff068b82 */ /* 0x000e220000000a00 */
[----:B------:R-:W-:Y:S02]  /*0140*/  @!P0 IMAD R11, R2, UR6, R11 ;  /* 0x00000006020b8c24 */ /* 0x000fe4000f8e020b */
[----:B------:R-:W-:-:S05]  /*0150*/  @!P1 IMAD R13, R0, UR6, R3 ;  /* 0x00000006000d9c24 */ /* 0x000fca000f8e0203 */
[----:B------:R-:W1:Y:S01]  /*0160*/  @!P1 LDC.64 R8, c[0x0][0x380] ;  /* 0x0000e000ff089b82 */ /* 0x000e620000000a00 */
[----:B0-----:R-:W-:-:S06]  /*0170*/  @!P0 IMAD.WIDE R6, R11, 0x4, R6 ;  /* 0x000000040b068825 */ /* 0x001fcc00078e0206 */
[----:B---3--:R0:W2:Y:S01]  /*0180*/  @!P0 LDG.E R6, desc[UR4][R6.64] ;  /* 0x0000000406068981 */ /* 0x0080a2000c1e1900 */
[----:B-1----:R-:W-:-:S06]  /*0190*/  @!P1 IMAD.WIDE R8, R13, 0x4, R8 ;  /* 0x000000040d089825 */ /* 0x002fcc00078e0208 */
[----:B------:R-:W3:Y:S01]  /*01a0*/  @!P1 LDG.E R8, desc[UR4][R8.64] ;  /* 0x0000000408089981 */ /* 0x000ee2000c1e1900 */
[----:B------:R-:W1:Y:S01]  /*01b0*/  S2R R14, SR_CgaCtaId ;  /* 0x00000000000e7919 */ /* 0x000e620000008800 */
[----:B------:R-:W-:-:S05]  /*01c0*/  MOV R17, 0x400 ;  /* 0x0000040000117802 */ /* 0x000fca0000000f00 */
[----:B------:R-:W-:Y:S01]  /*01d0*/  @!P1 VIADD R11, R17, 0x1000 ;  /* 0x00001000110b9836 */ /* 0x000fe20000000000 */
[----:B-1----:R-:W-:-:S04]  /*01e0*/  LEA R0, R14, R17, 0x18 ;  /* 0x000000110e007211 */ /* 0x002fc800078ec0ff */
[----:B------:R-:W-:Y:S01]  /*01f0*/  @!P1 LEA R10, R14, R11, 0x18 ;  /* 0x0000000b0e0a9211 */ /* 0x000fe200078ec0ff */
[----:B------:R-:W-:-:S04]  /*0200*/  IMAD R0, R5, 0x80, R0 ;  /* 0x0000008005007824 */ /* 0x000fc800078e0200 */
[----:B------:R-:W-:Y:S02]  /*0210*/  @!P1 IMAD R10, R5, 0x80, R10 ;  /* 0x00000080050a9824 */ /* 0x000fe400078e020a */
[C---:B------:R-:W-:Y:S02]  /*0220*/  @!P0 IMAD R5, R15.reuse, 0x4, R0 ;  /* 0x000000040f058824 */ /* 0x040fe400078e0200 */
[----:B0-----:R-:W-:Y:S01]  /*0230*/  @!P1 IMAD R7, R15, 0x4, R10 ;  /* 0x000000040f079824 */ /* 0x001fe200078e020a */
[----:B------:R-:W-:-:S04]  /*0240*/  VIMNMX R11, PT, PT, R2, R3, !PT ;  /* 0x00000003020b7248 */ /* 0x000fc80007fe0100 */
[----:B------:R-:W-:Y:S01]  /*0250*/  ISETP.GE.AND P2, PT, R11, UR6, PT ;  /* 0x000000060b007c0c */ /* 0x000fe2000bf46270 */
[----:B--2---:R0:W-:Y:S04]  /*0260*/  @!P0 STS [R5], R6 ;  /* 0x0000000605008388 */ /* 0x0041e80000000800 */
[----:B---3--:R0:W-:Y:S01]  /*0270*/  @!P1 STS [R7], R8 ;  /* 0x0000000807009388 */ /* 0x0081e20000000800 */
[----:B------:R-:W-:Y:S07]  /*0280*/  BAR.SYNC.DEFER_BLOCKING 0x0 ;  /* 0x0000000000007b1d */ /* 0x000fee0000010000 */
[----:B------:R-:W-:Y:S05]  /*0290*/  @P2 EXIT ;  /* 0x000000000000294d */ /* 0x000fea0003800000 */
[----:B0-----:R-:W0:Y:S01]  /*02a0*/  LDC.64 R6, c[0x0][0x380] ;  /* 0x0000e000ff067b82 */ /* 0x001e220000000a00 */
[----:B------:R-:W-:-:S04]  /*02b0*/  IMAD R3, R2, UR6, R3 ;  /* 0x0000000602037c24 */ /* 0x000fc8000f8e0203 */
[----:B0-----:R-:W-:-:S05]  /*02c0*/  IMAD.WIDE.U32 R2, R3, 0x4, R6 ;  /* 0x0000000403027825 */ /* 0x001fca00078e0006 */
[----:B------:R0:W5:Y:S01]  /*02d0*/  LDG.E R19, desc[UR4][R2.64] ;  /* 0x0000000402137981 */ /* 0x000162000c1e1900 */
[----:B------:R-:W-:-:S05]  /*02e0*/  IMAD.MOV R4, RZ, RZ, -R4 ;  /* 0x000000ffff047224 */ /* 0x000fca00078e0a04 */
[----:B------:R-:W-:-:S04]  /*02f0*/  LEA R4, R4, UR6, 0x5 ;  /* 0x0000000604047c11 */ /* 0x000fc8000f8e28ff */
[----:B------:R-:W-:-:S13]  /*0300*/  ISETP.GE.AND P0, PT, R4, 0x1, PT ;  /* 0x000000010400780c */ /* 0x000fda0003f06270 */
[----:B0-----:R-:W-:Y:S05]  /*0310*/  @!P0 BRA `(.L_x_0) ;  /* 0x00000004002c8947 */ /* 0x001fea0003800000 */
[C---:B------:R-:W-:Y:S01]  /*0320*/  ISETP.GE.U32.AND P0, PT, R4.reuse, 0x8, PT ;  /* 0x000000080400780c */ /* 0x040fe20003f06070 */
[----:B------:R-:W-:Y:S01]  /*0330*/  IMAD.MOV.U32 R13, RZ, RZ, RZ ;  /* 0x000000ffff0d7224 */ /* 0x000fe200078e00ff */
[----:B------:R-:W-:-:S04]  /*0340*/  VIMNMX.U32 R12, PT, PT, R4, 0x20, PT ;  /* 0x00000020040c7848 */ /* 0x000fc80003fe0000 */
[----:B------:R-:W-:-:S04]  /*0350*/  LOP3.LUT R25, R12, 0x7, RZ, 0xc0, !PT ;  /* 0x000000070c197812 */ /* 0x000fc800078ec0ff */
[----:B------:R-:W-:-:S03]  /*0360*/  ISETP.NE.AND P1, PT, R25, RZ, PT ;  /* 0x000000ff1900720c */ /* 0x000fc60003f25270 */
[----:B------:R-:W-:Y:S10]  /*0370*/  @!P0 BRA `(.L_x_1) ;  /* 0x0000000000788947 */ /* 0x000ff40003800000 */
[----:B------:R-:W-:Y:S01]  /*0380*/  VIADD R5, R17, 0x1000 ;  /* 0x0000100011057836 */ /* 0x000fe20000000000 */
[----:B------:R-:W-:Y:S01]  /*0390*/  LOP3.LUT R13, R12, 0x38, RZ, 0xc0, !PT ;  /* 0x000000380c0d7812 */ /* 0x000fe200078ec0ff */
[----:B------:R-:W-:-:S03]  /*03a0*/  VIADD R16, R0, 0x10 ;  /* 0x0000001000107836 */ /* 0x000fc60000000000 */
[----:B------:R-:W-:Y:S01]  /*03b0*/  LEA R20, R14, R5, 0x18 ;  /* 0x000000050e147211 */ /* 0x000fe200078ec0ff */
[----:B------:R-:W-:-:S04]  /*03c0*/  IMAD.MOV R18, RZ, RZ, -R13 ;  /* 0x000000ffff127224 */ /* 0x000fc800078e0a0d */
[----:B------:R-:W-:-:S04]  /*03d0*/  IMAD R20, R15, 0x4, R20 ;  /* 0x000000040f147824 */ /* 0x000fc800078e0214 */
[----:B------:R-:W-:-:S07]  /*03e0*/  VIADD R20, R20, 0x200 ;  /* 0x0000020014147836 */ /* 0x000fce0000000000 */
.L_x_2:
[----:B------:R-:W-:Y:S01]  /*03f0*/  LDS R24, [R20+-0x200] ;  /* 0xfffe000014187984 */ /* 0x000fe20000000800 */
[----:B------:R-:W-:-:S03]  /*0400*/  VIADD R18, R18, 0x8 ;  /* 0x0000000812127836 */ /* 0x000fc60000000000 */
[----:B------:R-:W0:Y:S02]  /*0410*/  LDS.128 R4, [R16+-0x10] ;  /* 0xfffff00010047984 */ /* 0x000e240000000c00 */
[----:B------:R-:W-:Y:S02]  /*0420*/  ISETP.NE.AND P0, PT, R18, RZ, PT ;  /* 0x000000ff1200720c */ /* 0x000fe40003f05270 */
[----:B------:R-:W1:Y:S04]  /*0430*/  LDS R26, [R20+-0x180] ;  /* 0xfffe8000141a7984 */ /* 0x000e680000000800 */
[----:B------:R-:W2:Y:S04]  /*0440*/  LDS R23, [R20+-0x100] ;  /* 0xffff000014177984 */ /* 0x000ea80000000800 */
[----:B------:R-:W3:Y:S04]  /*0450*/  LDS R22, [R20+-0x80] ;  /* 0xffff800014167984 */ /* 0x000ee80000000800 */
[----:B------:R-:W-:Y:S04]  /*0460*/  LDS R21, [R20] ;  /* 0x0000000014157984 */ /* 0x000fe80000000800 */
[----:B------:R4:W3:Y:S02]  /*0470*/  LDS.128 R8, [R16] ;  /* 0x0000000010087984 */ /* 0x0008e40000000c00 */
[----:B----4-:R-:W-:Y:S01]  /*0480*/  VIADD R16, R16, 0x20 ;  /* 0x0000002010107836 */ /* 0x010fe20000000000 */
[----:B0----5:R-:W-:-:S02]  /*0490*/  VIADDMNMX R24, R24, R4, R19, PT ;  /* 0x0000000418187246 */ /* 0x021fc40003800113 */
[----:B------:R-:W0:Y:S02]  /*04a0*/  LDS R4, [R20+0x80] ;  /* 0x0000800014047984 */ /* 0x000e240000000800 */
[----:B-1----:R-:W-:Y:S02]  /*04b0*/  VIADDMNMX R5, R26, R5, R24, PT ;  /* 0x000000051a057246 */ /* 0x002fe40003800118 */
[----:B------:R-:W1:Y:S02]  /*04c0*/  LDS R19, [R20+0x100] ;  /* 0x0001000014137984 */ /* 0x000e640000000800 */
[----:B--2---:R-:W-:Y:S02]  /*04d0*/  VIADDMNMX R5, R23, R6, R5, PT ;  /* 0x0000000617057246 */ /* 0x004fe40003800105 */
[----:B------:R2:W4:Y:S02]  /*04e0*/  LDS R24, [R20+0x180] ;  /* 0x0001800014187984 */ /* 0x0005240000000800 */
[----:B---3--:R-:W-:Y:S01]  /*04f0*/  VIADDMNMX R5, R22, R7, R5, PT ;  /* 0x0000000716057246 */ /* 0x008fe20003800105 */
[----:B--2---:R-:W-:-:S03]  /*0500*/  VIADD R20, R20, 0x400 ;  /* 0x0000040014147836 */ /* 0x004fc60000000000 */
[----:B------:R-:W-:-:S04]  /*0510*/  VIADDMNMX R5, R21, R8, R5, PT ;  /* 0x0000000815057246 */ /* 0x000fc80003800105 */
[----:B0-----:R-:W-:-:S04]  /*0520*/  VIADDMNMX R5, R4, R9, R5, PT ;  /* 0x0000000904057246 */ /* 0x001fc80003800105 */
[----:B-1----:R-:W-:-:S04]  /*0530*/  VIADDMNMX R19, R19, R10, R5, PT ;  /* 0x0000000a13137246 */ /* 0x002fc80003800105 */
[----:B----4-:R-:W-:Y:S01]  /*0540*/  VIADDMNMX R19, R24, R11, R19, PT ;  /* 0x0000000b18137246 */ /* 0x010fe20003800113 */
[----:B------:R-:W-:Y:S06]  /*0550*/  @P0 BRA `(.L_x_2) ;  /* 0xfffffffc00a40947 */ /* 0x000fec000383ffff */
.L_x_1:
[----:B------:R-:W-:Y:S05]  /*0560*/  @!P1 BRA `(.L_x_0) ;  /* 0x0000000000989947 */ /* 0x000fea0003800000 */
[----:B------:R-:W-:Y:S01]  /*0570*/  ISETP.GE.U32.AND P0, PT, R25, 0x4, PT ;  /* 0x000000041900780c */ /* 0x000fe20003f06070 */
[----:B------:R-:W-:Y:S01]  /*0580*/  VIADD R17, R17, 0x1000 ;  /* 0x0000100011117836 */ /* 0x000fe20000000000 */
[----:B------:R-:W-:-:S04]  /*0590*/  LOP3.LUT R18, R12, 0x3, RZ, 0xc0, !PT ;  /* 0x000000030c127812 */ /* 0x000fc800078ec0ff */
[----:B------:R-:W-:Y:S02]  /*05a0*/  LEA R8, R14, R17, 0x18 ;  /* 0x000000110e087211 */ /* 0x000fe400078ec0ff */
[----:B------:R-:W-:-:S03]  /*05b0*/  ISETP.NE.AND P1, PT, R18, RZ, PT ;  /* 0x000000ff1200720c */ /* 0x000fc60003f25270 */
[----:B------:R-:W-:Y:S02]  /*05c0*/  IMAD R8, R15, 0x4, R8 ;  /* 0x000000040f087824 */ /* 0x000fe400078e0208 */
[----:B------:R-:W-:Y:S08]  /*05d0*/  @!P0 BRA `(.L_x_3) ;  /* 0x0000000000348947 */ /* 0x000ff00003800000 */
[C---:B------:R-:W-:Y:S02]  /*05e0*/  IMAD R10, R13.reuse, 0x80, R8 ;  /* 0x000000800d0a7824 */ /* 0x040fe400078e0208 */
[C---:B------:R-:W-:Y:S02]  /*05f0*/  IMAD R9, R13.reuse, 0x4, R0 ;  /* 0x000000040d097824 */ /* 0x040fe400078e0200 */
[----:B------:R-:W-:Y:S01]  /*0600*/  VIADD R13, R13, 0x4 ;  /* 0x000000040d0d7836 */ /* 0x000fe20000000000 */
[----:B------:R-:W-:Y:S04]  /*0610*/  LDS R11, [R10] ;  /* 0x000000000a0b7984 */ /* 0x000fe80000000800 */
[----:B------:R-:W0:Y:S04]  /*0620*/  LDS.64 R6, [R9] ;  /* 0x0000000009067984 */ /* 0x000e280000000a00 */
[----:B------:R-:W1:Y:S04]  /*0630*/  LDS R14, [R10+0x80] ;  /* 0x000080000a0e7984 */ /* 0x000e680000000800 */
[----:B------:R-:W-:Y:S04]  /*0640*/  LDS R15, [R10+0x100] ;  /* 0x000100000a0f7984 */ /* 0x000fe80000000800 */
[----:B------:R-:W2:Y:S04]  /*0650*/  LDS.64 R4, [R9+0x8] ;  /* 0x0000080009047984 */ /* 0x000ea80000000a00 */
[----:B------:R-:W3:Y:S01]  /*0660*/  LDS R16, [R10+0x180] ;  /* 0x000180000a107984 */ /* 0x000ee20000000800 */
[----:B0----5:R-:W-:-:S04]  /*0670*/  VIADDMNMX R6, R11, R6, R19, PT ;  /* 0x000000060b067246 */ /* 0x021fc80003800113 */
[----:B-1----:R-:W-:-:S04]  /*0680*/  VIADDMNMX R7, R14, R7, R6, PT ;  /* 0x000000070e077246 */ /* 0x002fc80003800106 */
[----:B--2---:R-:W-:-:S04]  /*0690*/  VIADDMNMX R4, R15, R4, R7, PT ;  /* 0x000000040f047246 */ /* 0x004fc80003800107 */
[----:B---3--:R-:W-:-:S07]  /*06a0*/  VIADDMNMX R19, R16, R5, R4, PT ;  /* 0x0000000510137246 */ /* 0x008fce0003800104 */
.L_x_3:
[----:B------:R-:W-:Y:S05]  /*06b0*/  @!P1 BRA `(.L_x_0) ;  /* 0x0000000000449947 */ /* 0x000fea0003800000 */
[----:B------:R-:W-:Y:S02]  /*06c0*/  ISETP.NE.AND P0, PT, R18, 0x1, PT ;  /* 0x000000011200780c */ /* 0x000fe40003f05270 */
[----:B------:R-:W-:-:S04]  /*06d0*/  LOP3.LUT R12, R12, 0x1, RZ, 0xc0, !PT ;  /* 0x000000010c0c7812 */ /* 0x000fc800078ec0ff */
[----:B------:R-:W-:-:S07]  /*06e0*/  ISETP.NE.U32.AND P1, PT, R12, 0x1, PT ;  /* 0x000000010c00780c */ /* 0x000fce0003f25070 */
[----:B------:R-:W-:Y:S06]  /*06f0*/  @!P0 BRA `(.L_x_4) ;  /* 0x0000000000208947 */ /* 0x000fec0003800000 */
[C---:B------:R-:W-:Y:S02]  /*0700*/  IMAD R4, R13.reuse, 0x4, R0 ;  /* 0x000000040d047824 */ /* 0x040fe400078e0200 */
[C---:B------:R-:W-:Y:S02]  /*0710*/  IMAD R6, R13.reuse, 0x80, R8 ;  /* 0x000000800d067824 */ /* 0x040fe400078e0208 */
[----:B------:R-:W-:Y:S02]  /*0720*/  VIADD R13, R13, 0x2 ;  /* 0x000000020d0d7836 */ /* 0x000fe40000000000 */
[----:B------:R-:W-:Y:S04]  /*0730*/  LDS.64 R4, [R4] ;  /* 0x0000000004047984 */ /* 0x000fe80000000a00 */
[----:B------:R-:W0:Y:S04]  /*0740*/  LDS R7, [R6] ;  /* 0x0000000006077984 */ /* 0x000e280000000800 */
[----:B------:R-:W1:Y:S01]  /*0750*/  LDS R9, [R6+0x80] ;  /* 0x0000800006097984 */ /* 0x000e620000000800 */
[----:B0----5:R-:W-:-:S04]  /*0760*/  VIADDMNMX R10, R7, R4, R19, PT ;  /* 0x00000004070a7246 */ /* 0x021fc80003800113 */
[----:B-1----:R-:W-:-:S07]  /*0770*/  VIADDMNMX R19, R9, R5, R10, PT ;  /* 0x0000000509137246 */ /* 0x002fce000380010a */
.L_x_4:
[C---:B------:R-:W-:Y:S02]  /*0780*/  @!P1 IMAD R0, R13.reuse, 0x4, R0 ;  /* 0x000000040d009824 */ /* 0x040fe400078e0200 */
[----:B------:R-:W-:-:S04]  /*0790*/  @!P1 IMAD R8, R13, 0x80, R8 ;  /* 0x000000800d089824 */ /* 0x000fc800078e0208 */
[----:B------:R-:W-:Y:S04]  /*07a0*/  @!P1 LDS R0, [R0] ;  /* 0x0000000000009984 */ /* 0x000fe80000000800 */
[----:B------:R-:W0:Y:S02]  /*07b0*/  @!P1 LDS R8, [R8] ;  /* 0x0000000008089984 */ /* 0x000e240000000800 */
[----:B0----5:R-:W-:-:S07]  /*07c0*/  @!P1 VIADDMNMX R19, R8, R0, R19, PT ;  /* 0x0000000008139246 */ /* 0x021fce0003800113 */
.L_x_0:
[----:B-----5:R-:W-:Y:S01]  /*07d0*/  STG.E desc[UR4][R2.64], R19 ;  /* 0x0000001302007986 */ /* 0x020fe2000c101904 */
[----:B------:R-:W-:Y:S05]  /*07e0*/  EXIT ;  /* 0x000000000000794d */ /* 0x000fea0003800000 */
.L_x_5:
[----:B------:R-:W-:-:S00]  /*07f0*/  BRA `(.L_x_5) ;  /* 0xfffffffc00fc7947 */ /* 0x000fc0000383ffff */
[----:B------:R-:W-:-:S00]  /*0800*/  NOP ;  /* 0x0000000000007918 */ /* 0x000fc00000000000 */
[----:B------:R-:W-:-:S00]  /*0810*/  NOP ;  /* 0x0000000000007918 */ /* 0x000fc00000000000 */
[----:B------:R-:W-:-:S00]  /*0820*/  NOP ;  /* 0x0000000000007918 */ /* 0x000fc00000000000 */
[----:B------:R-:W-:-:S00]  /*0830*/  NOP ;  /* 0x0000000000007918 */ /* 0x000fc00000000000 */
[----:B------:R-:W-:-:S00]  /*0840*/  NOP ;  /* 0x0000000000007918 */ /* 0x000fc00000000000 */
[----:B------:R-:W-:-:S00]  /*0850*/  NOP ;  /* 0x0000000000007918 */ /* 0x000fc00000000000 */
[----:B------:R-:W-:-:S00]  /*0860*/  NOP ;  /* 0x0000000000007918 */ /* 0x000fc00000000000 */
[----:B------:R-:W-:-:S00]  /*0870*/  NOP ;  /* 0x0000000000007918 */ /* 0x000fc00000000000 */
.L_x_30:


//--------------------- .text._Z17phase2_kernel_colPiii --------------------------
	.section	.text._Z17phase2_kernel_colPiii,"ax",@progbits
	.align	128
        .global         _Z17phase2_kernel_colPiii
        .type           _Z17phase2_kernel_colPiii,@function
        .size           _Z17phase2_kernel_colPiii,(.L_x_31 - _Z17phase2_kernel_colPiii)
        .other          _Z17phase2_kernel_colPiii,@"STO_CUDA_ENTRY STV_DEFAULT"
_Z17phase2_kernel_colPiii:
.text._Z17phase2_kernel_colPiii:
[----:B------:R-:W-:Y:S01]  /*0000*/  LDC R1, c[0x0][0x37c] ;  /* 0x0000df00ff017b82 */ /* 0x000fe20000000800 */
[----:B------:R-:W0:Y:S07]  /*0010*/  S2R R2, SR_CTAID.Y ;  /* 0x0000000000027919 */ /* 0x000e2e0000002600 */
[----:B------:R-:W0:Y:S02]  /*0020*/  LDC R17, c[0x0][0x38c] ;  /* 0x0000e300ff117b82 */ /* 0x000e240000000800 */
[----:B0-----:R-:W-:-:S13]  /*0030*/  ISETP.NE.AND P0, PT, R2, R17, PT ;  /* 0x000000110200720c */ /* 0x001fda0003f05270 */
[----:B------:R-:W-:Y:S05]  /*0040*/  @!P0 EXIT ;  /* 0x000000000000894d */ /* 0x000fea0003800000 */
[----:B------:R-:W0:Y:S01]  /*0050*/  S2R R4, SR_TID.X ;  /* 0x0000000000047919 */ /* 0x000e220000002100 */
[----:B------:R-:W1:Y:S01]  /*0060*/  LDCU UR6, c[0x0][0x388] ;  /* 0x00007100ff0677ac */ /* 0x000e620008000800 */
[----:B------:R-:W2:Y:S01]  /*0070*/  LDC.64 R10, c[0x0][0x380] ;  /* 0x0000e000ff0a7b82 */ /* 0x000ea20000000a00 */
[----:B------:R-:W3:Y:S01]  /*0080*/  S2R R15, SR_TID.Y ;  /* 0x00000000000f7919 */ /* 0x000ee20000002200 */
[----:B------:R-:W4:Y:S01]  /*0090*/  LDCU.64 UR4, c[0x0][0x358] ;  /* 0x00006b00ff0477ac */ /* 0x000f220008000a00 */
[C---:B0-----:R-:W-:Y:S02]  /*00a0*/  IMAD R3, R17.reuse, 0x20, R4 ;  /* 0x0000002011037824 */ /* 0x041fe400078e0204 */
[--C-:B---3--:R-:W-:Y:S02]  /*00b0*/  IMAD R0, R17, 0x20, R15.reuse ;  /* 0x0000002011007824 */ /* 0x108fe400078e020f */
[----:B------:R-:W-:-:S03]  /*00c0*/  IMAD R2, R2, 0x20, R15 ;  /* 0x0000002002027824 */ /* 0x000fc600078e020f */
[----:B------:R-:W-:-:S04]  /*00d0*/  VIMNMX R5, PT, PT, R0, R3, !PT ;  /* 0x0000000300057248 */ /* 0x000fc80007fe0100 */
[----:B-1----:R-:W-:Y:S02]  /*00e0*/  ISETP.GE.AND P1, PT, R5, UR6, PT ;  /* 0x0000000605007c0c */ /* 0x002fe4000bf26270 */
[----:B------:R-:W-:-:S04]  /*00f0*/  VIMNMX R5, PT, PT, R3, R2, !PT ;  /* 0x0000000203057248 */ /* 0x000fc80007fe0100 */
[----:B------:R-:W-:Y:S01]  /*0100*/  ISETP.GE.AND P0, PT, R5, UR6, PT ;  /* 0x0000000605007c0c */ /* 0x000fe2000bf06270 */
[----:B------:R-:W-:-:S06]  /*0110*/  IMAD R5, R2, UR6, R3 ;  /* 0x0000000602057c24 */ /* 0x000fcc000f8e0203 */
[----:B------:R-:W-:Y:S02]  /*0120*/  @!P1 IMAD R7, R0, UR6, R3 ;  /* 0x0000000600079c24 */ /* 0x000fe4000f8e0203 */
[----:B--2---:R-:W-:-:S04]  /*0130*/  IMAD.WIDE R2, R5, 0x4, R10 ;  /* 0x0000000405027825 */ /* 0x004fc800078e020a */
[----:B------:R-:W-:Y:S01]  /*0140*/  @!P1 IMAD.WIDE R10, R7, 0x4, R10 ;  /* 0x00000004070a9825 */ /* 0x000fe200078e020a */
[----:B----4-:R-:W2:Y:S05]  /*0150*/  @!P0 LDG.E R13, desc[UR4][R2.64] ;  /* 0x00000004020d8981 */ /* 0x010eaa000c1e1900 */
[----:B------:R-:W3:Y:S01]  /*0160*/  @!P1 LDG.E R10, desc[UR4][R10.64] ;  /* 0x000000040a0a9981 */ /* 0x000ee2000c1e1900 */
[----:B------:R-:W-:Y:S01]  /*0170*/  MOV R5, 0x400 ;  /* 0x0000040000057802 */ /* 0x000fe20000000f00 */
[----:B------:R-:W-:Y:S01]  /*0180*/  IMAD.SHL.U32 R4, R4, 0x4, RZ ;  /* 0x0000000404047824 */ /* 0x000fe200078e00ff */
[----:B------:R-:W0:Y:S01]  /*0190*/  S2R R0, SR_CgaCtaId ;  /* 0x0000000000007919 */ /* 0x000e220000008800 */
[----:B------:R-:W-:-:S02]  /*01a0*/  IMAD.SHL.U32 R7, R15, 0x80, RZ ;  /* 0x000000800f077824 */ /* 0x000fc400078e00ff */
[----:B------:R-:W-:-:S05]  /*01b0*/  VIADD R9, R5, 0x1000 ;  /* 0x0000100005097836 */ /* 0x000fca0000000000 */
[C---:B0-----:R-:W-:Y:S02]  /*01c0*/  LEA R6, R0.reuse, R9, 0x18 ;  /* 0x0000000900067211 */ /* 0x041fe400078ec0ff */
[----:B------:R-:W-:Y:S02]  /*01d0*/  @!P1 LEA R9, R0, R5, 0x18 ;  /* 0x0000000500099211 */ /* 0x000fe400078ec0ff */
[C-C-:B------:R-:W-:Y:S02]  /*01e0*/  IADD3 R8, PT, PT, R4.reuse, R6, R7.reuse ;  /* 0x0000000604087210 */ /* 0x140fe40007ffe007 */
[----:B------:R-:W-:-:S03]  /*01f0*/  @!P1 IADD3 R9, PT, PT, R4, R9, R7 ;  /* 0x0000000904099210 */ /* 0x000fc60007ffe007 */
[----:B--2---:R0:W-:Y:S04]  /*0200*/  @!P0 STS [R8], R13 ;  /* 0x0000000d08008388 */ /* 0x0041e80000000800 */
[----:B---3--:R0:W-:Y:S01]  /*0210*/  @!P1 STS [R9], R10 ;  /* 0x0000000a09009388 */ /* 0x0081e20000000800 */
[----:B------:R-:W-:Y:S06]  /*0220*/  BAR.SYNC.DEFER_BLOCKING 0x0 ;  /* 0x0000000000007b1d */ /* 0x000fec0000010000 */
[----:B------:R-:W-:Y:S05]  /*0230*/  @P0 EXIT ;  /* 0x000000000000094d */ /* 0x000fea0003800000 */
[----:B0-----:R-:W-:-:S05]  /*0240*/  IMAD.MOV R9, RZ, RZ, -R17 ;  /* 0x000000ffff097224 */ /* 0x001fca00078e0a11 */
[----:B------:R-:W-:-:S04]  /*0250*/  LEA R9, R9, UR6, 0x5 ;  /* 0x0000000609097c11 */ /* 0x000fc8000f8e28ff */
[----:B------:R-:W-:-:S13]  /*0260*/  ISETP.GE.AND P0, PT, R9, 0x1, PT ;  /* 0x000000010900780c */ /* 0x000fda0003f06270 */
[----:B------:R-:W-:Y:S05]  /*0270*/  @!P0 BRA `(.L_x_6) ;  /* 0x0000000c007c8947 */ /* 0x000fea0003800000 */
[C---:B------:R-:W-:Y:S02]  /*0280*/  ISETP.GE.U32.AND P0, PT, R9.reuse, 0x4, PT ;  /* 0x000000040900780c */ /* 0x040fe40003f06070 */
[----:B------:R-:W-:Y:S01]  /*0290*/  VIMNMX.U32 R11, PT, PT, R9, 0x20, PT ;  /* 0x00000020090b7848 */ /* 0x000fe20003fe0000 */
[----:B------:R-:W-:-:S03]  /*02a0*/  IMAD.MOV.U32 R9, RZ, RZ, RZ ;  /* 0x000000ffff097224 */ /* 0x000fc600078e00ff */
[----:B------:R-:W-:-:S07]  /*02b0*/  LOP3.LUT R10, R11, 0x3, RZ, 0xc0, !PT ;  /* 0x000000030b0a7812 */ /* 0x000fce00078ec0ff */
[----:B------:R-:W-:Y:S05]  /*02c0*/  @!P0 BRA `(.L_x_7) ;  /* 0x0000000c001c8947 */ /* 0x000fea0003800000 */
[----:B------:R-:W-:Y:S02]  /*02d0*/  LOP3.LUT R9, R11, 0x3c, RZ, 0xc0, !PT ;  /* 0x0000003c0b097812 */ /* 0x000fe400078ec0ff */
[----:B------:R-:W-:Y:S02]  /*02e0*/  LEA R15, R0, R5, 0x18 ;  /* 0x00000005000f7211 */ /* 0x000fe400078ec0ff */
[----:B------:R-:W-:Y:S01]  /*02f0*/  IADD3 R11, PT, PT, R7, 0x8, R6 ;  /* 0x00000008070b7810 */ /* 0x000fe20007ffe006 */
[----:B------:R-:W-:Y:S01]  /*0300*/  IMAD.MOV R13, RZ, RZ, -R9 ;  /* 0x000000ffff0d7224 */ /* 0x000fe200078e0a09 */
[----:B------:R-:W-:-:S04]  /*0310*/  IADD3 R12, PT, PT, R4, 0x100, R15 ;  /* 0x00000100040c7810 */ /* 0x000fc80007ffe00f */
[----:B------:R-:W-:-:S13]  /*0320*/  ISETP.GE.AND P0, PT, R13, RZ, PT ;  /* 0x000000ff0d00720c */ /* 0x000fda0003f06270 */
[----:B------:R-:W-:Y:S05]  /*0330*/  @P0 BRA `(.L_x_8) ;  /* 0x00000008008c0947 */ /* 0x000fea0003800000 */
[----:B------:R-:W-:Y:S01]  /*0340*/  IMAD.MOV R14, RZ, RZ, -R13 ;  /* 0x000000ffff0e7224 */ /* 0x000fe200078e0a0d */
[----:B------:R-:W-:-:S04]  /*0350*/  PLOP3.LUT P0, PT, PT, PT, PT, 0x80, 0x8 ;  /* 0x000000000008781c */ /* 0x000fc80003f0f070 */
[----:B------:R-:W-:-:S13]  /*0360*/  ISETP.GT.AND P1, PT, R14, 0xc, PT ;  /* 0x0000000c0e00780c */ /* 0x000fda0003f24270 */
[----:B------:R-:W-:Y:S05]  /*0370*/  @!P1 BRA `(.L_x_9) ;  /* 0x0000000400989947 */ /* 0x000fea0003800000 */
[----:B------:R-:W-:-:S13]  /*0380*/  PLOP3.LUT P0, PT, PT, PT, PT, 0x8, 0x80 ;  /* 0x000000000080781c */ /* 0x000fda0003f0e170 */
.L_x_10:
[----:B------:R-:W-:Y:S01]  /*0390*/  LDS R14, [R8] ;  /* 0x00000000080e7984 */ /* 0x000fe20000000800 */
[----:B------:R-:W-:-:S03]  /*03a0*/  VIADD R13, R13, 0x10 ;  /* 0x000000100d0d7836 */ /* 0x000fc60000000000 */
[----:B0-----:R-:W-:Y:S02]  /*03b0*/  LDS R15, [R11+-0x8] ;  /* 0xfffff8000b0f7984 */ /* 0x001fe40000000800 */
[----:B------:R-:W-:Y:S02]  /*03c0*/  ISETP.GE.AND P1, PT, R13, -0xc, PT ;  /* 0xfffffff40d00780c */ /* 0x000fe40003f26270 */
[----:B------:R-:W0:Y:S02]  /*03d0*/  LDS R16, [R12+-0x100] ;  /* 0xffff00000c107984 */ /* 0x000e240000000800 */
[----:B0-----:R-:W-:-:S05]  /*03e0*/  VIADDMNMX R15, R16, R15, R14, PT ;  /* 0x0000000f100f7246 */ /* 0x001fca000380010e */
[----:B------:R-:W-:Y:S01]  /*03f0*/  STS [R8], R15 ;  /* 0x0000000f08007388 */ /* 0x000fe20000000800 */
[----:B------:R-:W-:Y:S06]  /*0400*/  BAR.SYNC.DEFER_BLOCKING 0x0 ;  /* 0x0000000000007b1d */ /* 0x000fec0000010000 */
[----:B------:R-:W-:Y:S04]  /*0410*/  LDS R14, [R8] ;  /* 0x00000000080e7984 */ /* 0x000fe80000000800 */
[----:B------:R-:W-:Y:S04]  /*0420*/  LDS R17, [R11+-0x4] ;  /* 0xfffffc000b117984 */ /* 0x000fe80000000800 */
[----:B------:R-:W0:Y:S02]  /*0430*/  LDS R16, [R12+-0x80] ;  /* 0xffff80000c107984 */ /* 0x000e240000000800 */
[----:B0-----:R-:W-:-:S05]  /*0440*/  VIADDMNMX R17, R16, R17, R14, PT ;  /* 0x0000001110117246 */ /* 0x001fca000380010e */
[----:B------:R-:W-:Y:S01]  /*0450*/  STS [R8], R17 ;  /* 0x0000001108007388 */ /* 0x000fe20000000800 */
[----:B------:R-:W-:Y:S06]  /*0460*/  BAR.SYNC.DEFER_BLOCKING 0x0 ;  /* 0x0000000000007b1d */ /* 0x000fec0000010000 */
[----:B------:R-:W-:Y:S04]  /*0470*/  LDS R14, [R8] ;  /* 0x00000000080e7984 */ /* 0x000fe80000000800 */
[----:B------:R-:W-:Y:S04]  /*0480*/  LDS R19, [R11] ;  /* 0x000000000b137984 */ /* 0x000fe80000000800 */
[----:B------:R-:W0:Y:S02]  /*0490*/  LDS R16, [R12] ;  /* 0x000000000c107984 */ /* 0x000e240000000800 */
[----:B0-----:R-:W-:-:S05]  /*04a0*/  VIADDMNMX R19, R16, R19, R14, PT ;  /* 0x0000001310137246 */ /* 0x001fca000380010e */
[----:B------:R-:W-:Y:S01]  /*04b0*/  STS [R8], R19 ;  /* 0x0000001308007388 */ /* 0x000fe20000000800 */
[----:B------:R-:W-:Y:S06]  /*04c0*/  BAR.SYNC.DEFER_BLOCKING 0x0 ;  /* 0x0000000000007b1d */ /* 0x000fec0000010000 */
[----:B------:R-:W-:Y:S04]  /*04d0*/  LDS R14, [R8] ;  /* 0x00000000080e7984 */ /* 0x000fe80000000800 */
[----:B------:R-:W-:Y:S04]  /*04e0*/  LDS R15, [R11+0x4] ;  /* 0x000004000b0f7984 */ /* 0x000fe80000000800 */
[----:B------:R-:W0:Y:S02]  /*04f0*/  LDS R16, [R12+0x80] ;  /* 0x000080000c107984 */ /* 0x000e240000000800 */
        /* <DEDUP_REMOVED lines=70> */
[----:B------:R0:W-:Y:S04]  /*0960*/  LDS R15, [R11+0x34] ;  /* 0x000034000b0f7984 */ /* 0x0001e80000000800 */
[----:B------:R1:W2:Y:S01]  /*0970*/  LDS R16, [R12+0x680] ;  /* 0x000680000c107984 */ /* 0x0002a20000000800 */
[----:B0-----:R-:W-:-:S02]  /*0980*/  VIADD R11, R11, 0x40 ;  /* 0x000000400b0b7836 */ /* 0x001fc40000000000 */
[----:B-1----:R-:W-:Y:S01]  /*0990*/  VIADD R12, R12, 0x800 ;  /* 0x000008000c0c7836 */ /* 0x002fe20000000000 */
[----:B--2---:R-:W-:-:S05]  /*09a0*/  VIADDMNMX R15, R16, R15, R14, PT ;  /* 0x0000000f100f7246 */ /* 0x004fca000380010e */
[----:B------:R0:W-:Y:S01]  /*09b0*/  STS [R8], R15 ;  /* 0x0000000f08007388 */ /* 0x0001e20000000800 */
[----:B------:R-:W-:Y:S06]  /*09c0*/  BAR.SYNC.DEFER_BLOCKING 0x0 ;  /* 0x0000000000007b1d */ /* 0x000fec0000010000 */
[----:B------:R-:W-:Y:S05]  /*09d0*/  @!P1 BRA `(.L_x_10) ;  /* 0xfffffff8006c9947 */ /* 0x000fea000383ffff */
.L_x_9:
[----:B------:R-:W-:-:S05]  /*09e0*/  IMAD.MOV R14, RZ, RZ, -R13 ;  /* 0x000000ffff0e7224 */ /* 0x000fca00078e0a0d */
[----:B------:R-:W-:-:S13]  /*09f0*/  ISETP.GT.AND P1, PT, R14, 0x4, PT ;  /* 0x000000040e00780c */ /* 0x000fda0003f24270 */
[----:B------:R-:W-:Y:S05]  /*0a00*/  @!P1 BRA `(.L_x_11) ;  /* 0x0000000000d09947 */ /* 0x000fea0003800000 */
[----:B------:R-:W-:Y:S01]  /*0a10*/  LDS R14, [R8] ;  /* 0x00000000080e7984 */ /* 0x000fe20000000800 */
[----:B------:R-:W-:Y:S01]  /*0a20*/  PLOP3.LUT P0, PT, PT, PT, PT, 0x8, 0x80 ;  /* 0x000000000080781c */ /* 0x000fe20003f0e170 */
[----:B------:R-:W-:Y:S02]  /*0a30*/  VIADD R13, R13, 0x8 ;  /* 0x000000080d0d7836 */ /* 0x000fe40000000000 */
[----:B0-----:R-:W-:Y:S04]  /*0a40*/  LDS R15, [R11+-0x8] ;  /* 0xfffff8000b0f7984 */ /* 0x001fe80000000800 */
        /* <DEDUP_REMOVED lines=48> */
.L_x_11:
[----:B------:R-:W-:-:S13]  /*0d50*/  ISETP.NE.OR P0, PT, R13, RZ, P0 ;  /* 0x000000ff0d00720c */ /* 0x000fda0000705670 */
[----:B------:R-:W-:Y:S05]  /*0d60*/  @!P0 BRA `(.L_x_7) ;  /* 0x0000000000748947 */ /* 0x000fea0003800000 */
.L_x_8:
[----:B------:R-:W-:Y:S01]  /*0d70*/  LDS R14, [R8] ;  /* 0x00000000080e7984 */ /* 0x000fe20000000800 */
[----:B------:R-:W-:-:S03]  /*0d80*/  VIADD R13, R13, 0x4 ;  /* 0x000000040d0d7836 */ /* 0x000fc60000000000 */
[----:B0-2---:R-:W-:Y:S02]  /*0d90*/  LDS R15, [R11+-0x8] ;  /* 0xfffff8000b0f7984 */ /* 0x005fe40000000800 */
[----:B------:R-:W-:Y:S02]  /*0da0*/  ISETP.NE.AND P0, PT, R13, RZ, PT ;  /* 0x000000ff0d00720c */ /* 0x000fe40003f05270 */
[----:B------:R-:W0:Y:S02]  /*0db0*/  LDS R16, [R12+-0x100] ;  /* 0xffff00000c107984 */ /* 0x000e240000000800 */
[----:B0-----:R-:W-:-:S05]  /*0dc0*/  VIADDMNMX R15, R16, R15, R14, PT ;  /* 0x0000000f100f7246 */ /* 0x001fca000380010e */
[----:B------:R-:W-:Y:S01]  /*0dd0*/  STS [R8], R15 ;  /* 0x0000000f08007388 */ /* 0x000fe20000000800 */
[----:B------:R-:W-:Y:S06]  /*0de0*/  BAR.SYNC.DEFER_BLOCKING 0x0 ;  /* 0x0000000000007b1d */ /* 0x000fec0000010000 */
[----:B------:R-:W-:Y:S04]  /*0df0*/  LDS R14, [R8] ;  /* 0x00000000080e7984 */ /* 0x000fe80000000800 */
[----:B-1----:R-:W-:Y:S04]  /*0e00*/  LDS R17, [R11+-0x4] ;  /* 0xfffffc000b117984 */ /* 0x002fe80000000800 */
        /* <DEDUP_REMOVED lines=18> */
[----:B------:R-:W-:Y:S05]  /*0f30*/  @P0 BRA `(.L_x_8) ;  /* 0xfffffffc008c0947 */ /* 0x000fea000383ffff */
.L_x_7:
[----:B------:R-:W-:-:S13]  /*0f40*/  ISETP.NE.AND P0, PT, R10, RZ, PT ;  /* 0x000000ff0a00720c */ /* 0x000fda0003f05270 */
[----:B------:R-:W-:Y:S05]  /*0f50*/  @!P0 BRA `(.L_x_6) ;  /* 0x0000000000448947 */ /* 0x000fea0003800000 */
[----:B------:R-:W-:Y:S01]  /*0f60*/  LEA R5, R0, R5, 0x18 ;  /* 0x0000000500057211 */ /* 0x000fe200078ec0ff */
[C---:B------:R-:W-:Y:S02]  /*0f70*/  IMAD R4, R9.reuse, 0x80, R4 ;  /* 0x0000008009047824 */ /* 0x040fe400078e0204 */
[----:B------:R-:W-:Y:S02]  /*0f80*/  IMAD R7, R9, 0x4, R7 ;  /* 0x0000000409077824 */ /* 0x000fe400078e0207 */
[----:B------:R-:W-:Y:S02]  /*0f90*/  IMAD.MOV R10, RZ, RZ, -R10 ;  /* 0x000000ffff0a7224 */ /* 0x000fe400078e0a0a */
[----:B------:R-:W-:Y:S02]  /*0fa0*/  IMAD.IADD R4, R5, 0x1, R4 ;  /* 0x0000000105047824 */ /* 0x000fe400078e0204 */
[----:B------:R-:W-:-:S07]  /*0fb0*/  IMAD.IADD R6, R6, 0x1, R7 ;  /* 0x0000000106067824 */ /* 0x000fce00078e0207 */
.L_x_12:
[----:B------:R-:W-:Y:S01]  /*0fc0*/  LDS R0, [R8] ;  /* 0x0000000008007984 */ /* 0x000fe20000000800 */
[----:B------:R-:W-:-:S03]  /*0fd0*/  VIADD R10, R10, 0x1 ;  /* 0x000000010a0a7836 */ /* 0x000fc60000000000 */
[----:B---3--:R3:W-:Y:S02]  /*0fe0*/  LDS R5, [R6] ;  /* 0x0000000006057984 */ /* 0x0087e40000000800 */
[----:B------:R-:W-:Y:S02]  /*0ff0*/  ISETP.NE.AND P0, PT, R10, RZ, PT ;  /* 0x000000ff0a00720c */ /* 0x000fe40003f05270 */
[----:B------:R4:W5:Y:S01]  /*1000*/  LDS R7, [R4] ;  /* 0x0000000004077984 */ /* 0x0009620000000800 */
[----:B---3--:R-:W-:Y:S02]  /*1010*/  VIADD R6, R6, 0x4 ;  /* 0x0000000406067836 */ /* 0x008fe40000000000 */
[----:B----4-:R-:W-:Y:S01]  /*1020*/  VIADD R4, R4, 0x80 ;  /* 0x0000008004047836 */ /* 0x010fe20000000000 */
[----:B-----5:R-:W-:-:S05]  /*1030*/  VIADDMNMX R5, R7, R5, R0, PT ;  /* 0x0000000507057246 */ /* 0x020fca0003800100 */
[----:B------:R3:W-:Y:S01]  /*1040*/  STS [R8], R5 ;  /* 0x0000000508007388 */ /* 0x0007e20000000800 */
[----:B------:R-:W-:Y:S06]  /*1050*/  BAR.SYNC.DEFER_BLOCKING 0x0 ;  /* 0x0000000000007b1d */ /* 0x000fec0000010000 */
[----:B------:R-:W-:Y:S05]  /*1060*/  @P0 BRA `(.L_x_12) ;  /* 0xfffffffc00d40947 */ /* 0x000fea000383ffff */
.L_x_6:
[----:B---3--:R-:W3:Y:S04]  /*1070*/  LDS R5, [R8] ;  /* 0x0000000008057984 */ /* 0x008ee80000000800 */
[----:B---3--:R-:W-:Y:S01]  /*1080*/  STG.E desc[UR4][R2.64], R5 ;  /* 0x0000000502007986 */ /* 0x008fe2000c101904 */
[----:B------:R-:W-:Y:S05]  /*1090*/  EXIT ;  /* 0x000000000000794d */ /* 0x000fea0003800000 */
.L_x_13:
        /* <DEDUP_REMOVED lines=14> */
.L_x_31:


//--------------------- .text._Z17phase2_kernel_rowPiii --------------------------
	.section	.text._Z17phase2_kernel_rowPiii,"ax",@progbits
	.align	128
        .global         _Z17phase2_kernel_rowPiii
        .type           _Z17phase2_kernel_rowPiii,@function
        .size           _Z17phase2_kernel_rowPiii,(.L_x_32 - _Z17phase2_kernel_rowPiii)
        .other          _Z17phase2_kernel_rowPiii,@"STO_CUDA_ENTRY STV_DEFAULT"
_Z17phase2_kernel_rowPiii:
.text._Z17phase2_kernel_rowPiii:
[----:B------:R-:W-:Y:S01]  /*0000*/  LDC R1, c[0x0][0x37c] ;  /* 0x0000df00ff017b82 */ /* 0x000fe20000000800 */
[----:B------:R-:W0:Y:S07]  /*0010*/  S2R R5, SR_CTAID.X ;  /* 0x0000000000057919 */ /* 0x000e2e0000002500 */
[----:B------:R-:W0:Y:S02]  /*0020*/  LDC R15, c[0x0][0x38c] ;  /* 0x0000e300ff0f7b82 */ /* 0x000e240000000800 */
[----:B0-----:R-:W-:-:S13]  /*0030*/  ISETP.NE.AND P0, PT, R5, R15, PT ;  /* 0x0000000f0500720c */ /* 0x001fda0003f05270 */
[----:B------:R-:W-:Y:S05]  /*0040*/  @!P0 EXIT ;  /* 0x000000000000894d */ /* 0x000fea0003800000 */
[----:B------:R-:W0:Y:S01]  /*0050*/  S2R R4, SR_TID.Y ;  /* 0x0000000000047919 */ /* 0x000e220000002200 */
[----:B------:R-:W1:Y:S01]  /*0060*/  LDCU UR6, c[0x0][0x388] ;  /* 0x00007100ff0677ac */ /* 0x000e620008000800 */
[----:B------:R-:W2:Y:S01]  /*0070*/  LDC.64 R10, c[0x0][0x380] ;  /* 0x0000e000ff0a7b82 */ /* 0x000ea20000000a00 */
[----:B------:R-:W3:Y:S01]  /*0080*/  S2R R6, SR_TID.X ;  /* 0x0000000000067919 */ /* 0x000ee20000002100 */
[----:B------:R-:W4:Y:S01]  /*0090*/  LDCU.64 UR4, c[0x0][0x358] ;  /* 0x00006b00ff0477ac */ /* 0x000f220008000a00 */
[C---:B0-----:R-:W-:Y:S02]  /*00a0*/  IMAD R0, R15.reuse, 0x20, R4 ;  /* 0x000000200f007824 */ /* 0x041fe400078e0204 */
[--C-:B---3--:R-:W-:Y:S02]  /*00b0*/  IMAD R3, R15, 0x20, R6.reuse ;  /* 0x000000200f037824 */ /* 0x108fe400078e0206 */
[----:B------:R-:W-:-:S03]  /*00c0*/  IMAD R5, R5, 0x20, R6 ;  /* 0x0000002005057824 */ /* 0x000fc600078e0206 */
[----:B------:R-:W-:-:S04]  /*00d0*/  VIMNMX R2, PT, PT, R0, R3, !PT ;  /* 0x0000000300027248 */ /* 0x000fc80007fe0100 */
[----:B-1----:R-:W-:Y:S02]  /*00e0*/  ISETP.GE.AND P1, PT, R2, UR6, PT ;  /* 0x0000000602007c0c */ /* 0x002fe4000bf26270 */
[C---:B------:R-:W-:Y:S01]  /*00f0*/  VIMNMX R2, PT, PT, R0.reuse, R5, !PT ;  /* 0x0000000500027248 */ /* 0x040fe20007fe0100 */
[----:B------:R-:W-:-:S03]  /*0100*/  IMAD R5, R0, UR6, R5 ;  /* 0x0000000600057c24 */ /* 0x000fc6000f8e0205 */
[----:B------:R-:W-:-:S07]  /*0110*/  ISETP.GE.AND P0, PT, R2, UR6, PT ;  /* 0x0000000602007c0c */ /* 0x000fce000bf06270 */
        /* <DEDUP_REMOVED lines=39> */
.L_x_18:
        /* <DEDUP_REMOVED lines=101> */
.L_x_17:
        /* <DEDUP_REMOVED lines=55> */
.L_x_19:
[----:B------:R-:W-:-:S13]  /*0d50*/  ISETP.NE.OR P0, PT, R13, RZ, P0 ;  /* 0x000000ff0d00720c */ /* 0x000fda0000705670 */
[----:B------:R-:W-:Y:S05]  /*0d60*/  @!P0 BRA `(.L_x_15) ;  /* 0x0000000000748947 */ /* 0x000fea0003800000 */
.L_x_16:
        /* <DEDUP_REMOVED lines=29> */
.L_x_15:
[----:B------:R-:W-:-:S13]  /*0f40*/  ISETP.NE.AND P0, PT, R10, RZ, PT ;  /* 0x000000ff0a00720c */ /* 0x000fda0003f05270 */
[----:B------:R-:W-:Y:S05]  /*0f50*/  @!P0 BRA `(.L_x_14) ;  /* 0x0000000000448947 */ /* 0x000fea0003800000 */
[----:B------:R-:W-:Y:S01]  /*0f60*/  LEA R5, R0, R5, 0x18 ;  /* 0x0000000500057211 */ /* 0x000fe200078ec0ff */
[C---:B------:R-:W-:Y:S02]  /*0f70*/  IMAD R7, R9.reuse, 0x80, R7 ;  /* 0x0000008009077824 */ /* 0x040fe400078e0207 */
[----:B------:R-:W-:Y:S02]  /*0f80*/  IMAD R4, R9, 0x4, R4 ;  /* 0x0000000409047824 */ /* 0x000fe400078e0204 */
[----:B------:R-:W-:Y:S02]  /*0f90*/  IMAD.IADD R6, R6, 0x1, R7 ;  /* 0x0000000106067824 */ /* 0x000fe400078e0207 */
[----:B------:R-:W-:Y:S02]  /*0fa0*/  IMAD.MOV R10, RZ, RZ, -R10 ;  /* 0x000000ffff0a7224 */ /* 0x000fe400078e0a0a */
[----:B------:R-:W-:-:S07]  /*0fb0*/  IMAD.IADD R4, R5, 0x1, R4 ;  /* 0x0000000105047824 */ /* 0x000fce00078e0204 */
.L_x_20:
        /* <DEDUP_REMOVED lines=11> */
.L_x_14:
[----:B---3--:R-:W3:Y:S04]  /*1070*/  LDS R5, [R8] ;  /* 0x0000000008057984 */ /* 0x008ee80000000800 */
[----:B---3--:R-:W-:Y:S01]  /*1080*/  STG.E desc[UR4][R2.64], R5 ;  /* 0x0000000502007986 */ /* 0x008fe2000c101904 */
[----:B------:R-:W-:Y:S05]  /*1090*/  EXIT ;  /* 0x000000000000794d */ /* 0x000fea0003800000 */
.L_x_21:
        /* <DEDUP_REMOVED lines=14> */
.L_x_32:


//--------------------- .text._Z13phase1_kernelPiii --------------------------
	.section	.text._Z13phase1_kernelPiii,"ax",@progbits
	.align	128
        .global         _Z13phase1_kernelPiii
        .type           _Z13phase1_kernelPiii,@function
        .size           _Z13phase1_kernelPiii,(.L_x_33 - _Z13phase1_kernelPiii)
        .other          _Z13phase1_kernelPiii,@"STO_CUDA_ENTRY STV_DEFAULT"
_Z13phase1_kernelPiii:
.text._Z13phase1_kernelPiii:
[----:B------:R-:W-:Y:S01]  /*0000*/  LDC R1, c[0x0][0x37c] ;  /* 0x0000df00ff017b82 */ /* 0x000fe20000000800 */
[----:B------:R-:W0:Y:S07]  /*0010*/  S2R R6, SR_TID.Y ;  /* 0x0000000000067919 */ /* 0x000e2e0000002200 */
[----:B------:R-:W0:Y:S01]  /*0020*/  LDC.64 R8, c[0x0][0x388] ;  /* 0x0000e200ff087b82 */ /* 0x000e220000000a00 */
[----:B------:R-:W1:Y:S01]  /*0030*/  S2R R10, SR_TID.X ;  /* 0x00000000000a7919 */ /* 0x000e620000002100 */
[----:B0-----:R-:W-:-:S02]  /*0040*/  IMAD R5, R9, 0x20, R6 ;  /* 0x0000002009057824 */ /* 0x001fc400078e0206 */
[----:B-1----:R-:W-:-:S05]  /*0050*/  IMAD R0, R9, 0x20, R10 ;  /* 0x0000002009007824 */ /* 0x002fca00078e020a */
[----:B------:R-:W-:-:S04]  /*0060*/  VIMNMX R3, PT, PT, R5, R0, !PT ;  /* 0x0000000005037248 */ /* 0x000fc80007fe0100 */
[----:B------:R-:W-:-:S13]  /*0070*/  ISETP.GE.AND P0, PT, R3, R8, PT ;  /* 0x000000080300720c */ /* 0x000fda0003f06270 */
[----:B------:R-:W-:Y:S05]  /*0080*/  @P0 EXIT ;  /* 0x000000000000094d */ /* 0x000fea0003800000 */
[----:B------:R-:W0:Y:S01]  /*0090*/  LDC.64 R2, c[0x0][0x380] ;  /* 0x0000e000ff027b82 */ /* 0x000e220000000a00 */
[----:B------:R-:W1:Y:S01]  /*00a0*/  LDCU.64 UR4, c[0x0][0x358] ;  /* 0x00006b00ff0477ac */ /* 0x000e620008000a00 */
[----:B------:R-:W-:-:S04]  /*00b0*/  IMAD R5, R5, R8, R0 ;  /* 0x0000000805057224 */ /* 0x000fc800078e0200 */
[----:B0-----:R-:W-:-:S05]  /*00c0*/  IMAD.WIDE R2, R5, 0x4, R2 ;  /* 0x0000000405027825 */ /* 0x001fca00078e0202 */
[----:B-1----:R-:W2:Y:S01]  /*00d0*/  LDG.E R7, desc[UR4][R2.64] ;  /* 0x0000000402077981 */ /* 0x002ea2000c1e1900 */
[----:B------:R-:W-:Y:S01]  /*00e0*/  IMAD.MOV R9, RZ, RZ, -R9 ;  /* 0x000000ffff097224 */ /* 0x000fe200078e0a09 */
[----:B------:R-:W-:Y:S01]  /*00f0*/  MOV R5, 0x400 ;  /* 0x0000040000057802 */ /* 0x000fe20000000f00 */
[----:B------:R-:W-:Y:S01]  /*0100*/  IMAD.SHL.U32 R0, R6, 0x80, RZ ;  /* 0x0000008006007824 */ /* 0x000fe200078e00ff */
[----:B------:R-:W0:Y:S01]  /*0110*/  S2R R4, SR_CgaCtaId ;  /* 0x0000000000047919 */ /* 0x000e220000008800 */
[----:B------:R-:W-:-:S05]  /*0120*/  IMAD R8, R9, 0x20, R8 ;  /* 0x0000002009087824 */ /* 0x000fca00078e0208 */
[----:B------:R-:W-:Y:S02]  /*0130*/  ISETP.GE.AND P0, PT, R8, 0x1, PT ;  /* 0x000000010800780c */ /* 0x000fe40003f06270 */
[----:B0-----:R-:W-:Y:S01]  /*0140*/  LEA R5, R4, R5, 0x18 ;  /* 0x0000000504057211 */ /* 0x001fe200078ec0ff */
[----:B------:R-:W-:-:S04]  /*0150*/  IMAD.SHL.U32 R4, R10, 0x4, RZ ;  /* 0x000000040a047824 */ /* 0x000fc800078e00ff */
[----:B------:R-:W-:-:S04]  /*0160*/  IMAD.IADD R11, R0, 0x1, R5 ;  /* 0x00000001000b7824 */ /* 0x000fc800078e0205 */
[----:B------:R-:W-:-:S05]  /*0170*/  IMAD.IADD R6, R11, 0x1, R4 ;  /* 0x000000010b067824 */ /* 0x000fca00078e0204 */
[----:B--2---:R0:W-:Y:S01]  /*0180*/  STS [R6], R7 ;  /* 0x0000000706007388 */ /* 0x0041e20000000800 */
[----:B------:R-:W-:Y:S06]  /*0190*/  BAR.SYNC.DEFER_BLOCKING 0x0 ;  /* 0x0000000000007b1d */ /* 0x000fec0000010000 */
[----:B------:R-:W-:Y:S05]  /*01a0*/  @!P0 BRA `(.L_x_22) ;  /* 0x0000000c00748947 */ /* 0x000fea0003800000 */
[C---:B------:R-:W-:Y:S01]  /*01b0*/  ISETP.GE.U32.AND P0, PT, R8.reuse, 0x4, PT ;  /* 0x000000040800780c */ /* 0x040fe20003f06070 */
[----:B------:R-:W-:Y:S01]  /*01c0*/  IMAD.MOV.U32 R9, RZ, RZ, RZ ;  /* 0x000000ffff097224 */ /* 0x000fe200078e00ff */
[----:B------:R-:W-:-:S04]  /*01d0*/  VIMNMX.U32 R8, PT, PT, R8, 0x20, PT ;  /* 0x0000002008087848 */ /* 0x000fc80003fe0000 */
[----:B0-----:R-:W-:-:S07]  /*01e0*/  LOP3.LUT R7, R8, 0x3, RZ, 0xc0, !PT ;  /* 0x0000000308077812 */ /* 0x001fce00078ec0ff */
[----:B------:R-:W-:Y:S05]  /*01f0*/  @!P0 BRA `(.L_x_23) ;  /* 0x0000000c00188947 */ /* 0x000fea0003800000 */
[----:B------:R-:W-:Y:S01]  /*0200*/  LOP3.LUT R9, R8, 0x3c, RZ, 0xc0, !PT ;  /* 0x0000003c08097812 */ /* 0x000fe200078ec0ff */
[----:B------:R-:W-:Y:S01]  /*0210*/  VIADD R10, R11, 0x8 ;  /* 0x000000080b0a7836 */ /* 0x000fe20000000000 */
[----:B------:R-:W-:-:S03]  /*0220*/  IADD3 R11, PT, PT, R4, 0x100, R5 ;  /* 0x00000100040b7810 */ /* 0x000fc60007ffe005 */
[----:B------:R-:W-:-:S05]  /*0230*/  IMAD.MOV R8, RZ, RZ, -R9 ;  /* 0x000000ffff087224 */ /* 0x000fca00078e0a09 */
[----:B------:R-:W-:-:S13]  /*0240*/  ISETP.GE.AND P0, PT, R8, RZ, PT ;  /* 0x000000ff0800720c */ /* 0x000fda0003f06270 */
[----:B------:R-:W-:Y:S05]  /*0250*/  @P0 BRA `(.L_x_24) ;  /* 0x00000008008c0947 */ /* 0x000fea0003800000 */
[----:B------:R-:W-:Y:S01]  /*0260*/  IMAD.MOV R12, RZ, RZ, -R8 ;  /* 0x000000ffff0c7224 */ /* 0x000fe200078e0a08 */
[----:B------:R-:W-:-:S04]  /*0270*/  PLOP3.LUT P0, PT, PT, PT, PT, 0x80, 0x8 ;  /* 0x000000000008781c */ /* 0x000fc80003f0f070 */
[----:B------:R-:W-:-:S13]  /*0280*/  ISETP.GT.AND P1, PT, R12, 0xc, PT ;  /* 0x0000000c0c00780c */ /* 0x000fda0003f24270 */
[----:B------:R-:W-:Y:S05]  /*0290*/  @!P1 BRA `(.L_x_25) ;  /* 0x0000000400989947 */ /* 0x000fea0003800000 */
[----:B------:R-:W-:-:S13]  /*02a0*/  PLOP3.LUT P0, PT, PT, PT, PT, 0x8, 0x80 ;  /* 0x000000000080781c */ /* 0x000fda0003f0e170 */
.L_x_26:
        /* <DEDUP_REMOVED lines=101> */
.L_x_25:
        /* <DEDUP_REMOVED lines=55> */
.L_x_27:
[----:B------:R-:W-:-:S13]  /*0c70*/  ISETP.NE.OR P0, PT, R8, RZ, P0 ;  /* 0x000000ff0800720c */ /* 0x000fda0000705670 */
[----:B------:R-:W-:Y:S05]  /*0c80*/  @!P0 BRA `(.L_x_23) ;  /* 0x0000000000748947 */ /* 0x000fea0003800000 */
.L_x_24:
        /* <DEDUP_REMOVED lines=29> */
.L_x_23:
[----:B------:R-:W-:-:S13]  /*0e60*/  ISETP.NE.AND P0, PT, R7, RZ, PT ;  /* 0x000000ff0700720c */ /* 0x000fda0003f05270 */
[----:B------:R-:W-:Y:S05]  /*0e70*/  @!P0 BRA `(.L_x_22) ;  /* 0x0000000000408947 */ /* 0x000fea0003800000 */
[C---:B------:R-:W-:Y:S02]  /*0e80*/  IMAD R4, R9.reuse, 0x80, R4 ;  /* 0x0000008009047824 */ /* 0x040fe400078e0204 */
[----:B------:R-:W-:Y:S02]  /*0e90*/  IMAD R0, R9, 0x4, R0 ;  /* 0x0000000409007824 */ /* 0x000fe400078e0200 */
[----:B------:R-:W-:Y:S02]  /*0ea0*/  IMAD.MOV R7, RZ, RZ, -R7 ;  /* 0x000000ffff077224 */ /* 0x000fe400078e0a07 */
[C---:B------:R-:W-:Y:S02]  /*0eb0*/  IMAD.IADD R4, R5.reuse, 0x1, R4 ;  /* 0x0000000105047824 */ /* 0x040fe400078e0204 */
[----:B------:R-:W-:-:S07]  /*0ec0*/  IMAD.IADD R0, R5, 0x1, R0 ;  /* 0x0000000105007824 */ /* 0x000fce00078e0200 */
.L_x_28:
[----:B---3--:R-:W-:Y:S01]  /*0ed0*/  LDS R5, [R6] ;  /* 0x0000000006057984 */ /* 0x008fe20000000800 */
[----:B------:R-:W-:-:S03]  /*0ee0*/  VIADD R7, R7, 0x1 ;  /* 0x0000000107077836 */ /* 0x000fc60000000000 */
[----:B------:R3:W-:Y:S02]  /*0ef0*/  LDS R8, [R0] ;  /* 0x0000000000087984 */ /* 0x0007e40000000800 */
        /* <DEDUP_REMOVED lines=8> */
.L_x_22:
[----:B---3--:R-:W3:Y:S04]  /*0f80*/  LDS R5, [R6] ;  /* 0x0000000006057984 */ /* 0x008ee80000000800 */
[----:B---3--:R-:W-:Y:S01]  /*0f90*/  STG.E desc[UR4][R2.64], R5 ;  /* 0x0000000502007986 */ /* 0x008fe2000c101904 */
[----:B------:R-:W-:Y:S05]  /*0fa0*/  EXIT ;  /* 0x000000000000794d */ /* 0x000fea0003800000 */
.L_x_29:
        /* <DEDUP_REMOVED lines=13> */
.L_x_33:


//--------------------- .nv.shared._Z13phase3_kernelPiii --------------------------
	.section	.nv.shared._Z13phase3_kernelPiii,"aw",@nobits
	.sectionflags	@""
	.align	4
.nv.shared._Z13phase3_kernelPiii:
	.zero		9216


//--------------------- .nv.shared.reserved.0     --------------------------
	.section	.nv.shared.reserved.0,"aw",@nobits
	.weak		__nv_reservedSMEM_offset_0_alias
	.size		__nv_reservedSMEM_offset_0_alias, 0, 64
	.other		__nv_reservedSMEM_offset_0_alias,@"STO_CUDA_RESERVED_SHARED STV_DEFAULT"
__nv_reservedSMEM_offset_0_alias:
	.zero		0
	.zero		64


//--------------------- .nv.shared._Z17phase2_kernel_colPiii --------------------------
	.section	.nv.shared._Z17phase2_kernel_colPiii,"aw",@nobits
	.sectionflags	@""
	.align	4
.nv.shared._Z17phase2_kernel_colPiii:
	.zero		9216


//--------------------- .nv.shared._Z17phase2_kernel_rowPiii --------------------------
	.section	.nv.shared._Z17phase2_kernel_rowPiii,"aw",@nobits
	.sectionflags	@""
	.align	4
.nv.shared._Z17phase2_kernel_rowPiii:
	.zero		9216


//--------------------- .nv.shared._Z13phase1_kernelPiii --------------------------
	.section	.nv.shared._Z13phase1_kernelPiii,"aw",@nobits
	.sectionflags	@""
	.align	4
.nv.shared._Z13phase1_kernelPiii:
	.zero		5120


//--------------------- .nv.constant0._Z13phase3_kernelPiii --------------------------
	.section	.nv.constant0._Z13phase3_kernelPiii,"a",@progbits
	.sectionflags	@""
	.align	4
.nv.constant0._Z13phase3_kernelPiii:
	.zero		912


//--------------------- .nv.constant0._Z17phase2_kernel_colPiii --------------------------
	.section	.nv.constant0._Z17phase2_kernel_colPiii,"a",@progbits
	.sectionflags	@""
	.align	4
.nv.constant0._Z17phase2_kernel_colPiii:
	.zero		912


//--------------------- .nv.constant0._Z17phase2_kernel_rowPiii --------------------------
	.section	.nv.constant0._Z17phase2_kernel_rowPiii,"a",@progbits
	.sectionflags	@""
	.align	4
.nv.constant0._Z17phase2_kernel_rowPiii:
	.zero		912


//--------------------- .nv.constant0._Z13phase1_kernelPiii --------------------------
	.section	.nv.constant0._Z13phase1_kernelPiii,"a",@progbits
	.sectionflags	@""
	.align	4
.nv.constant0._Z13phase1_kernelPiii:
	.zero		912


//--------------------- SYMBOLS --------------------------

	.type		.nv.reservedSmem.offset0,@object
	.size		.nv.reservedSmem.offset0,0x4
	.type		.nv.reservedSmem.cap,@object
	.size		.nv.reservedSmem.cap,0x4
